	.headerflags	@"EF_CUDA_TEXMODE_UNIFIED EF_CUDA_64BIT_ADDRESS EF_CUDA_ACCELERATORS EF_CUDA_SM90 EF_CUDA_VIRTUAL_SM(EF_CUDA_SM90)"
	.elftype	@"ET_EXEC"


//--------------------- .nv.info                  --------------------------
	.section	.nv.info,"",@"SHT_CUDA_INFO"
	.align	4


	//----- nvinfo : EIATTR_REGCOUNT
	.align		4
        /*0000*/ 	.byte	0x04, 0x2f
        /*0002*/ 	.short	(.L_1 - .L_0)
	.align		4
.L_0:
        /*0004*/ 	.word	index@(triton_mm)
        /*0008*/ 	.word	0x000000a8


	//----- nvinfo : EIATTR_MIN_STACK_SIZE
	.align		4
.L_1:
        /*000c*/ 	.byte	0x04, 0x12
        /*000e*/ 	.short	(.L_3 - .L_2)
	.align		4
.L_2:
        /*0010*/ 	.word	index@(triton_mm)
        /*0014*/ 	.word	0x00000000


	//----- nvinfo : EIATTR_FRAME_SIZE
	.align		4
.L_3:
        /*0018*/ 	.byte	0x04, 0x11
        /*001a*/ 	.short	(.L_5 - .L_4)
	.align		4
.L_4:
        /*001c*/ 	.word	index@(triton_mm)
        /*0020*/ 	.word	0x00000000


	//----- nvinfo : EIATTR_MIN_STACK_SIZE
	.align		4
.L_5:
        /*0024*/ 	.byte	0x04, 0x12
        /*0026*/ 	.short	(.L_7 - .L_6)
	.align		4
.L_6:
        /*0028*/ 	.word	index@(triton_mm)
        /*002c*/ 	.word	0x00000000
.L_7:


//--------------------- .nv.info.triton_mm        --------------------------
	.section	.nv.info.triton_mm,"",@"SHT_CUDA_INFO"
	.sectionflags	@""
	.align	4


	//----- nvinfo : EIATTR_CUDA_API_VERSION
	.align		4
        /*0000*/ 	.byte	0x04, 0x37
        /*0002*/ 	.short	(.L_9 - .L_8)
.L_8:
        /*0004*/ 	.word	0x0000007c


	//----- nvinfo : EIATTR_KPARAM_INFO
	.align		4
.L_9:
        /*0008*/ 	.byte	0x04, 0x17
        /*000a*/ 	.short	(.L_11 - .L_10)
.L_10:
        /*000c*/ 	.word	0x00000000
        /*0010*/ 	.short	0x0003
        /*0012*/ 	.short	0x0018
        /*0014*/ 	.byte	0x00, 0xf0, 0x21, 0x00


	//----- nvinfo : EIATTR_KPARAM_INFO
	.align		4
.L_11:
        /*0018*/ 	.byte	0x04, 0x17
        /*001a*/ 	.short	(.L_13 - .L_12)
.L_12:
        /*001c*/ 	.word	0x00000000
        /*0020*/ 	.short	0x0002
        /*0022*/ 	.short	0x0010
        /*0024*/ 	.byte	0x00, 0xf0, 0x21, 0x00


	//----- nvinfo : EIATTR_KPARAM_INFO
	.align		4
.L_13:
        /*0028*/ 	.byte	0x04, 0x17
        /*002a*/ 	.short	(.L_15 - .L_14)
.L_14:
        /*002c*/ 	.word	0x00000000
        /*0030*/ 	.short	0x0001
        /*0032*/ 	.short	0x0008
        /*0034*/ 	.byte	0x00, 0xf0, 0x21, 0x00


	//----- nvinfo : EIATTR_KPARAM_INFO
	.align		4
.L_15:
        /*0038*/ 	.byte	0x04, 0x17
        /*003a*/ 	.short	(.L_17 - .L_16)
.L_16:
        /*003c*/ 	.word	0x00000000
        /*0040*/ 	.short	0x0000
        /*0042*/ 	.short	0x0000
        /*0044*/ 	.byte	0x00, 0xf0, 0x21, 0x00


	//----- nvinfo : EIATTR_SPARSE_MMA_MASK
	.align		4
.L_17:
        /*0048*/ 	.byte	0x03, 0x50
        /*004a*/ 	.short	0x0000


	//----- nvinfo : EIATTR_MAXREG_COUNT
	.align		4
        /*004c*/ 	.byte	0x03, 0x1b
        /*004e*/ 	.short	0x00ff


	//----- nvinfo : EIATTR_COOP_GROUP_MASK_REGIDS
	.align		4
        /*0050*/ 	.byte	0x04, 0x29
        /*0052*/ 	.short	(.L_19 - .L_18)


	//   ....[0]....
.L_18:
        /*0054*/ 	.word	0xffffffff


	//----- nvinfo : EIATTR_COOP_GROUP_INSTR_OFFSETS
	.align		4
.L_19:
        /*0058*/ 	.byte	0x04, 0x28
        /*005a*/ 	.short	(.L_21 - .L_20)


	//   ....[0]....
.L_20:
        /*005c*/ 	.word	0x00001e50


	//----- nvinfo : EIATTR_EXIT_INSTR_OFFSETS
	.align		4
.L_21:
        /*0060*/ 	.byte	0x04, 0x1c
        /*0062*/ 	.short	(.L_23 - .L_22)


	//   ....[0]....
.L_22:
        /*0064*/ 	.word	0x00003e30


	//   ....[1]....
        /*0068*/ 	.word	0x00003e50


	//----- nvinfo : EIATTR_MAX_THREADS
	.align		4
.L_23:
        /*006c*/ 	.byte	0x04, 0x05
        /*006e*/ 	.short	(.L_25 - .L_24)
.L_24:
        /*0070*/ 	.word	0x00000080
        /*0074*/ 	.word	0x00000001
        /*0078*/ 	.word	0x00000001


	//----- nvinfo : EIATTR_CBANK_PARAM_SIZE
	.align		4
.L_25:
        /*007c*/ 	.byte	0x03, 0x19
        /*007e*/ 	.short	0x0020


	//----- nvinfo : EIATTR_PARAM_CBANK
	.align		4
        /*0080*/ 	.byte	0x04, 0x0a
        /*0082*/ 	.short	(.L_27 - .L_26)
	.align		4
.L_26:
        /*0084*/ 	.word	index@(.nv.constant0.triton_mm)
        /*0088*/ 	.short	0x0210
        /*008a*/ 	.short	0x0020


	//----- nvinfo : EIATTR_SW_WAR
	.align		4
.L_27:
        /*008c*/ 	.byte	0x04, 0x36
        /*008e*/ 	.short	(.L_29 - .L_28)
.L_28:
        /*0090*/ 	.word	0x00000008
.L_29:


//--------------------- .nv.callgraph             --------------------------
	.section	.nv.callgraph,"",@"SHT_CUDA_CALLGRAPH"
	.align	4
	.sectionentsize	8
	.align		4
        /*0000*/ 	.word	0x00000000
	.align		4
        /*0004*/ 	.word	0xffffffff
	.align		4
        /*0008*/ 	.word	0x00000000
	.align		4
        /*000c*/ 	.word	0xfffffffe
	.align		4
        /*0010*/ 	.word	0x00000000
	.align		4
        /*0014*/ 	.word	0xfffffffd
	.align		4
        /*0018*/ 	.word	0x00000000
	.align		4
        /*001c*/ 	.word	0xfffffffc


//--------------------- .text.triton_mm           --------------------------
	.section	.text.triton_mm,"ax",@progbits
	.sectionflags	@"SHF_BARRIERS=1"
	.align	128
        .global         triton_mm
        .type           triton_mm,@function
        .size           triton_mm,(.L_x_2 - triton_mm)
        .other          triton_mm,@"STO_CUDA_ENTRY STV_DEFAULT"
triton_mm:
.text.triton_mm:
[----:B------:R-:W1:Y:S01]  /*0000*/  LDC R1, c[0x0][0x28] ;  /* 0x00000a00ff017b82 */ /* 0x000e620000000800 */
[----:B------:R-:W2:Y:S01]  /*0010*/  S2R R7, SR_CTAID.X ;  /* 0x0000000000077919 */ /* 0x000ea20000002500 */
[----:B------:R-:W-:-:S06]  /*0020*/  IMAD.MOV.U32 R5, RZ, RZ, -0x8 ;  /* 0xfffffff8ff057424 */ /* 0x000fcc00078e00ff */
[----:B------:R-:W3:Y:S01]  /*0030*/  S2UR UR4, SR_CgaCtaId ;  /* 0x00000000000479c3 */ /* 0x000ee20000008800 */
[----:B------:R-:W-:Y:S01]  /*0040*/  UMOV UR10, 0x400 ;  /* 0x00000400000a7882 */ /* 0x000fe20000000000 */
[----:B------:R-:W-:Y:S01]  /*0050*/  ULDC.64 UR14, c[0x0][0x208] ;  /* 0x00008200000e7ab9 */ /* 0x000fe20000000a00 */
[----:B------:R-:W-:Y:S01]  /*0060*/  UMOV UR12, 0x2 ;  /* 0x00000002000c7882 */ /* 0x000fe20000000000 */
[----:B------:R-:W-:Y:S01]  /*0070*/  UMOV UR11, 0xffffffff ;  /* 0xffffffff000b7882 */ /* 0x000fe20000000000 */
[----:B------:R-:W-:Y:S01]  /*0080*/  UMOV UR6, URZ ;  /* 0x0000003f00067c82 */ /* 0x000fe20008000000 */
[----:B------:R-:W-:Y:S01]  /*0090*/  UMOV UR7, URZ ;  /* 0x0000003f00077c82 */ /* 0x000fe20008000000 */
[----:B---3--:R-:W-:-:S04]  /*00a0*/  UPRMT UR10, UR4, 0x654, UR10 ;  /* 0x00000654040a7896 */ /* 0x008fc8000800000a */
[----:B------:R-:W-:Y:S01]  /*00b0*/  UIADD3 UR13, UR10, 0x10000, URZ ;  /* 0x000100000a0d7890 */ /* 0x000fe2000fffe03f */
[C---:B--2---:R-:W-:Y:S01]  /*00c0*/  IMAD.HI R0, R7.reuse, 0x2aaaaaab, RZ ;  /* 0x2aaaaaab07007827 */ /* 0x044fe200078e02ff */
[----:B------:R-:W-:Y:S02]  /*00d0*/  IABS R22, R7 ;  /* 0x0000000700167213 */ /* 0x000fe40000000000 */
[----:B------:R-:W-:Y:S02]  /*00e0*/  ISETP.GE.AND P2, PT, R7, RZ, PT ;  /* 0x000000ff0700720c */ /* 0x000fe40003f46270 */
[----:B------:R-:W-:-:S04]  /*00f0*/  SHF.R.U32.HI R3, RZ, 0x1f, R0 ;  /* 0x0000001fff037819 */ /* 0x000fc80000011600 */
[----:B------:R-:W-:-:S05]  /*0100*/  LEA.HI.SX32 R24, R0, R3, 0x1b ;  /* 0x0000000300187211 */ /* 0x000fca00078fdaff */
[----:B------:R-:W-:-:S05]  /*0110*/  IMAD R0, R24, R5, 0x40 ;  /* 0x0000004018007424 */ /* 0x000fca00078e0205 */
[----:B------:R-:W-:-:S04]  /*0120*/  VIMNMX R4, R0, 0x8, PT ;  /* 0x0000000800047848 */ /* 0x000fc80003fe0100 */
[-C--:B------:R-:W-:Y:S02]  /*0130*/  IABS R9, R4.reuse ;  /* 0x0000000400097213 */ /* 0x080fe40000000000 */
[----:B------:R-:W-:Y:S02]  /*0140*/  LOP3.LUT R26, RZ, R4, RZ, 0x33, !PT ;  /* 0x00000004ff1a7212 */ /* 0x000fe400078e33ff */
[----:B------:R-:W2:Y:S08]  /*0150*/  I2F.RP R0, R9 ;  /* 0x0000000900007306 */ /* 0x000eb00000209400 */
[----:B--2---:R-:W2:Y:S02]  /*0160*/  MUFU.RCP R0, R0 ;  /* 0x0000000000007308 */ /* 0x004ea40000001000 */
[----:B--2---:R-:W-:-:S02]  /*0170*/  VIADD R2, R0, 0xffffffe ;  /* 0x0ffffffe00027836 */ /* 0x004fc40000000000 */
[----:B------:R-:W2:Y:S04]  /*0180*/  S2R R0, SR_TID.X ;  /* 0x0000000000007919 */ /* 0x000ea80000002100 */
[----:B------:R3:W4:Y:S02]  /*0190*/  F2I.FTZ.U32.TRUNC.NTZ R3, R2 ;  /* 0x0000000200037305 */ /* 0x000724000021f000 */
[----:B---3--:R-:W-:Y:S02]  /*01a0*/  IMAD.MOV.U32 R2, RZ, RZ, RZ ;  /* 0x000000ffff027224 */ /* 0x008fe400078e00ff */
[----:B----4-:R-:W-:-:S04]  /*01b0*/  IMAD.MOV R6, RZ, RZ, -R3 ;  /* 0x000000ffff067224 */ /* 0x010fc800078e0a03 */
[----:B------:R-:W-:Y:S01]  /*01c0*/  IMAD R5, R6, R9, RZ ;  /* 0x0000000906057224 */ /* 0x000fe200078e02ff */
[----:B------:R-:W-:-:S03]  /*01d0*/  IABS R6, R4 ;  /* 0x0000000400067213 */ /* 0x000fc60000000000 */
[----:B------:R-:W-:-:S04]  /*01e0*/  IMAD.HI.U32 R3, R3, R5, R2 ;  /* 0x0000000503037227 */ /* 0x000fc800078e0002 */
[----:B------:R-:W-:Y:S02]  /*01f0*/  IMAD R5, R24, -0xc0, R7 ;  /* 0xffffff4018057824 */ /* 0x000fe400078e0207 */
[----:B------:R-:W-:Y:S01]  /*0200*/  IMAD.MOV R11, RZ, RZ, -R6 ;  /* 0x000000ffff0b7224 */ /* 0x000fe200078e0a06 */
[----:B--2---:R-:W-:Y:S01]  /*0210*/  SHF.R.U32.HI R28, RZ, 0x4, R0 ;  /* 0x00000004ff1c7819 */ /* 0x004fe20000011600 */
[----:B------:R-:W-:Y:S01]  /*0220*/  IMAD.HI.U32 R2, R3, R22, RZ ;  /* 0x0000001603027227 */ /* 0x000fe200078e00ff */
[----:B------:R-:W-:Y:S02]  /*0230*/  IABS R6, R5 ;  /* 0x0000000500067213 */ /* 0x000fe40000000000 */
[----:B------:R-:W-:Y:S01]  /*0240*/  LOP3.LUT R5, R5, R4, RZ, 0x3c, !PT ;  /* 0x0000000405057212 */ /* 0x000fe200078e3cff */
[----:B------:R-:W-:Y:S01]  /*0250*/  IMAD R22, R2, R11, R22 ;  /* 0x0000000b02167224 */ /* 0x000fe200078e0216 */
[----:B------:R-:W-:Y:S01]  /*0260*/  SGXT.U32 R28, R28, 0x3 ;  /* 0x000000031c1c781a */ /* 0x000fe20000000000 */
[----:B------:R-:W-:Y:S01]  /*0270*/  IMAD.HI.U32 R10, R3, R6, RZ ;  /* 0x00000006030a7227 */ /* 0x000fe200078e00ff */
[----:B------:R-:W-:-:S02]  /*0280*/  ISETP.GE.AND P4, PT, R5, RZ, PT ;  /* 0x000000ff0500720c */ /* 0x000fc40003f86270 */
[C---:B------:R-:W-:Y:S01]  /*0290*/  ISETP.GT.U32.AND P0, PT, R9.reuse, R22, PT ;  /* 0x000000160900720c */ /* 0x040fe20003f04070 */
[----:B------:R-:W-:Y:S01]  /*02a0*/  IMAD R3, R10, R11, R6 ;  /* 0x0000000b0a037224 */ /* 0x000fe200078e0206 */
[----:B------:R-:W-:Y:S01]  /*02b0*/  SHF.R.U32.HI R5, RZ, 0x4, R0 ;  /* 0x00000004ff057819 */ /* 0x000fe20000011600 */
[----:B------:R-:W-:Y:S01]  /*02c0*/  IMAD.SHL.U32 R2, R0, 0x8, RZ ;  /* 0x0000000800027824 */ /* 0x000fe200078e00ff */
[C---:B------:R-:W-:Y:S02]  /*02d0*/  LOP3.LUT R8, R28.reuse, 0x28, RZ, 0xfc, !PT ;  /* 0x000000281c087812 */ /* 0x040fe400078efcff */
[----:B------:R-:W-:Y:S02]  /*02e0*/  ISETP.GT.U32.AND P3, PT, R9, R3, PT ;  /* 0x000000030900720c */ /* 0x000fe40003f64070 */
[----:B------:R-:W-:Y:S02]  /*02f0*/  LOP3.LUT R5, R5, R0, RZ, 0x3c, !PT ;  /* 0x0000000005057212 */ /* 0x000fe400078e3cff */
[----:B------:R-:W-:-:S02]  /*0300*/  LOP3.LUT R19, R28, 0x78, RZ, 0xfc, !PT ;  /* 0x000000781c137812 */ /* 0x000fc400078efcff */
[C---:B------:R-:W-:Y:S01]  /*0310*/  LOP3.LUT R6, R28.reuse, 0x18, RZ, 0xfc, !PT ;  /* 0x000000181c067812 */ /* 0x040fe200078efcff */
[----:B------:R-:W-:Y:S01]  /*0320*/  IMAD.SHL.U32 R17, R5, 0x8, RZ ;  /* 0x0000000805117824 */ /* 0x000fe200078e00ff */
[----:B------:R-:W-:Y:S01]  /*0330*/  LOP3.LUT R7, R28, 0x20, RZ, 0xfc, !PT ;  /* 0x000000201c077812 */ /* 0x000fe200078efcff */
[--C-:B------:R-:W-:Y:S01]  /*0340*/  @!P0 IMAD.IADD R22, R22, 0x1, -R9.reuse ;  /* 0x0000000116168824 */ /* 0x100fe200078e0a09 */
[C---:B------:R-:W-:Y:S02]  /*0350*/  LOP3.LUT R5, R28.reuse, 0x10, RZ, 0xfc, !PT ;  /* 0x000000101c057812 */ /* 0x040fe400078efcff */
[----:B------:R-:W-:Y:S01]  /*0360*/  LOP3.LUT R20, R17, 0x38, RZ, 0xc0, !PT ;  /* 0x0000003811147812 */ /* 0x000fe200078ec0ff */
[--C-:B------:R-:W-:Y:S01]  /*0370*/  @!P3 IMAD.IADD R3, R3, 0x1, -R9.reuse ;  /* 0x000000010303b824 */ /* 0x100fe200078e0a09 */
[----:B------:R-:W-:Y:S01]  /*0380*/  LOP3.LUT R17, R28, 0x68, RZ, 0xfc, !PT ;  /* 0x000000681c117812 */ /* 0x000fe200078efcff */
[----:B------:R-:W-:Y:S01]  /*0390*/  @!P3 VIADD R10, R10, 0x1 ;  /* 0x000000010a0ab836 */ /* 0x000fe20000000000 */
[----:B------:R-:W-:Y:S01]  /*03a0*/  ISETP.GT.U32.AND P0, PT, R9, R22, PT ;  /* 0x000000160900720c */ /* 0x000fe20003f04070 */
[--C-:B------:R-:W-:Y:S01]  /*03b0*/  IMAD R29, R8, 0x40, R20.reuse ;  /* 0x00000040081d7824 */ /* 0x100fe200078e0214 */
[----:B------:R-:W-:Y:S01]  /*03c0*/  ISETP.GE.U32.AND P1, PT, R3, R9, PT ;  /* 0x000000090300720c */ /* 0x000fe20003f26070 */
[--C-:B------:R-:W-:Y:S01]  /*03d0*/  IMAD R17, R17, 0x40, R20.reuse ;  /* 0x0000004011117824 */ /* 0x100fe200078e0214 */
[----:B------:R-:W-:Y:S01]  /*03e0*/  LOP3.LUT R3, R2, 0x40, RZ, 0xc0, !PT ;  /* 0x0000004002037812 */ /* 0x000fe200078ec0ff */
[--C-:B------:R-:W-:Y:S01]  /*03f0*/  IMAD R91, R19, 0x40, R20.reuse ;  /* 0x00000040135b7824 */ /* 0x100fe200078e0214 */
[----:B------:R-:W-:Y:S01]  /*0400*/  LOP3.LUT R11, R28, 0x38, RZ, 0xfc, !PT ;  /* 0x000000381c0b7812 */ /* 0x000fe200078efcff */
[--C-:B------:R-:W-:Y:S01]  /*0410*/  IMAD R25, R6, 0x40, R20.reuse ;  /* 0x0000004006197824 */ /* 0x100fe200078e0214 */
[C---:B------:R-:W-:Y:S01]  /*0420*/  LOP3.LUT R12, R28.reuse, 0x40, RZ, 0xfc, !PT ;  /* 0x000000401c0c7812 */ /* 0x040fe200078efcff */
[C---:B------:R-:W-:Y:S01]  /*0430*/  IMAD.SHL.U32 R32, R3.reuse, 0x80, RZ ;  /* 0x0000008003207824 */ /* 0x040fe200078e00ff */
[C---:B------:R-:W-:Y:S01]  /*0440*/  LOP3.LUT R13, R28.reuse, 0x48, RZ, 0xfc, !PT ;  /* 0x000000481c0d7812 */ /* 0x040fe200078efcff */
[----:B------:R-:W-:Y:S01]  /*0450*/  IMAD.SHL.U32 R88, R3, 0x40, RZ ;  /* 0x0000004003587824 */ /* 0x000fe200078e00ff */
[----:B------:R-:W-:Y:S01]  /*0460*/  LOP3.LUT R3, R28, 0x8, RZ, 0xfc, !PT ;  /* 0x000000081c037812 */ /* 0x000fe200078efcff */
[----:B------:R-:W-:Y:S01]  /*0470*/  @!P0 IMAD.IADD R22, R22, 0x1, -R9 ;  /* 0x0000000116168824 */ /* 0x000fe200078e0a09 */
[-C--:B------:R-:W-:Y:S01]  /*0480*/  LOP3.LUT R8, R17, R32.reuse, RZ, 0xfc, !PT ;  /* 0x0000002011087212 */ /* 0x080fe200078efcff */
[----:B------:R-:W-:Y:S01]  /*0490*/  @P1 VIADD R10, R10, 0x1 ;  /* 0x000000010a0a1836 */ /* 0x000fe20000000000 */
[----:B------:R-:W-:Y:S01]  /*04a0*/  ISETP.NE.AND P0, PT, R4, RZ, PT ;  /* 0x000000ff0400720c */ /* 0x000fe20003f05270 */
[----:B------:R-:W-:Y:S01]  /*04b0*/  IMAD R27, R7, 0x40, R20 ;  /* 0x00000040071b7824 */ /* 0x000fe200078e0214 */
[C---:B------:R-:W-:Y:S01]  /*04c0*/  LOP3.LUT R9, R28.reuse, 0x30, RZ, 0xfc, !PT ;  /* 0x000000301c097812 */ /* 0x040fe200078efcff */
[----:B------:R-:W-:Y:S01]  /*04d0*/  IMAD.MOV.U32 R17, RZ, RZ, R10 ;  /* 0x000000ffff117224 */ /* 0x000fe200078e000a */
[C---:B------:R-:W-:Y:S01]  /*04e0*/  LOP3.LUT R14, R28.reuse, 0x50, RZ, 0xfc, !PT ;  /* 0x000000501c0e7812 */ /* 0x040fe200078efcff */
[--C-:B------:R-:W-:Y:S01]  /*04f0*/  IMAD R21, R3, 0x40, R20.reuse ;  /* 0x0000004003157824 */ /* 0x100fe200078e0214 */
[C---:B------:R-:W-:Y:S01]  /*0500*/  LOP3.LUT R15, R28.reuse, 0x58, RZ, 0xfc, !PT ;  /* 0x000000581c0f7812 */ /* 0x040fe200078efcff */
[----:B------:R-:W-:Y:S01]  /*0510*/  @!P4 IMAD.MOV R17, RZ, RZ, -R17 ;  /* 0x000000ffff11c224 */ /* 0x000fe200078e0a11 */
[C---:B------:R-:W-:Y:S01]  /*0520*/  LOP3.LUT R16, R28.reuse, 0x60, RZ, 0xfc, !PT ;  /* 0x000000601c107812 */ /* 0x040fe200078efcff */
[--C-:B------:R-:W-:Y:S01]  /*0530*/  IMAD R23, R5, 0x40, R20.reuse ;  /* 0x0000004005177824 */ /* 0x100fe200078e0214 */
[----:B------:R-:W-:Y:S01]  /*0540*/  LOP3.LUT R18, R28, 0x70, RZ, 0xfc, !PT ;  /* 0x000000701c127812 */ /* 0x000fe200078efcff */
[--C-:B------:R-:W-:Y:S01]  /*0550*/  IMAD R89, R9, 0x40, R20.reuse ;  /* 0x0000004009597824 */ /* 0x100fe200078e0214 */
[----:B------:R-:W-:Y:S01]  /*0560*/  SEL R19, R26, R17, !P0 ;  /* 0x000000111a137207 */ /* 0x000fe20004000000 */
[--C-:B------:R-:W-:Y:S01]  /*0570*/  IMAD R31, R11, 0x40, R20.reuse ;  /* 0x000000400b1f7824 */ /* 0x100fe200078e0214 */
[----:B------:R-:W-:Y:S01]  /*0580*/  LOP3.LUT R17, R25, R32, RZ, 0xfc, !PT ;  /* 0x0000002019117212 */ /* 0x000fe200078efcff */
[--C-:B------:R-:W-:Y:S01]  /*0590*/  IMAD R3, R12, 0x40, R20.reuse ;  /* 0x000000400c037824 */ /* 0x100fe200078e0214 */
[----:B------:R-:W-:Y:S01]  /*05a0*/  LOP3.LUT R12, R21, R88, RZ, 0xfc, !PT ;  /* 0x00000058150c7212 */ /* 0x000fe200078efcff */
[----:B------:R-:W-:Y:S01]  /*05b0*/  IMAD.SHL.U32 R19, R19, 0x80, RZ ;  /* 0x0000008013137824 */ /* 0x000fe200078e00ff */
[-C--:B------:R-:W-:Y:S01]  /*05c0*/  LOP3.LUT R90, R31, R32.reuse, RZ, 0xfc, !PT ;  /* 0x000000201f5a7212 */ /* 0x080fe200078efcff */
[--C-:B------:R-:W-:Y:S01]  /*05d0*/  IMAD R13, R13, 0x40, R20.reuse ;  /* 0x000000400d0d7824 */ /* 0x100fe200078e0214 */
[----:B------:R-:W-:Y:S01]  /*05e0*/  LOP3.LUT R3, R3, R32, RZ, 0xfc, !PT ;  /* 0x0000002003037212 */ /* 0x000fe200078efcff */
[--C-:B------:R-:W-:Y:S01]  /*05f0*/  IMAD R5, R14, 0x40, R20.reuse ;  /* 0x000000400e057824 */ /* 0x100fe200078e0214 */
[----:B------:R-:W-:Y:S01]  /*0600*/  LOP3.LUT R14, R23, R88, RZ, 0xfc, !PT ;  /* 0x00000058170e7212 */ /* 0x000fe200078efcff */
[--C-:B------:R-:W-:Y:S01]  /*0610*/  IMAD R15, R15, 0x40, R20.reuse ;  /* 0x000000400f0f7824 */ /* 0x100fe200078e0214 */
[----:B------:R-:W-:Y:S01]  /*0620*/  LOP3.LUT R4, R13, R32, RZ, 0xfc, !PT ;  /* 0x000000200d047212 */ /* 0x000fe200078efcff */
[--C-:B------:R-:W-:Y:S01]  /*0630*/  IMAD R7, R16, 0x40, R20.reuse ;  /* 0x0000004010077824 */ /* 0x100fe200078e0214 */
[-C--:B------:R-:W-:Y:S01]  /*0640*/  LOP3.LUT R16, R25, R88.reuse, RZ, 0xfc, !PT ;  /* 0x0000005819107212 */ /* 0x080fe200078efcff */
[--C-:B------:R-:W-:Y:S01]  /*0650*/  IMAD R9, R18, 0x40, R20.reuse ;  /* 0x0000004012097824 */ /* 0x100fe200078e0214 */
[C---:B------:R-:W-:Y:S01]  /*0660*/  LOP3.LUT R18, R27.reuse, R88, RZ, 0xfc, !PT ;  /* 0x000000581b127212 */ /* 0x040fe200078efcff */
[----:B------:R-:W-:Y:S01]  /*0670*/  IMAD R11, R28, 0x40, R20 ;  /* 0x000000401c0b7824 */ /* 0x000fe200078e0214 */
[----:B------:R-:W-:Y:S01]  /*0680*/  LOP3.LUT R20, R27, R32, RZ, 0xfc, !PT ;  /* 0x000000201b147212 */ /* 0x000fe200078efcff */
[----:B------:R-:W-:Y:S01]  /*0690*/  IMAD.MOV.U32 R25, RZ, RZ, R22 ;  /* 0x000000ffff197224 */ /* 0x000fe200078e0016 */
[----:B------:R-:W-:-:S02]  /*06a0*/  LOP3.LUT R27, R19, R28, RZ, 0xfc, !PT ;  /* 0x0000001c131b7212 */ /* 0x000fc400078efcff */
[-C--:B------:R-:W-:Y:S01]  /*06b0*/  LOP3.LUT R6, R15, R32.reuse, RZ, 0xfc, !PT ;  /* 0x000000200f067212 */ /* 0x080fe200078efcff */
[----:B------:R-:W-:Y:S01]  /*06c0*/  @!P2 IMAD.MOV R25, RZ, RZ, -R25 ;  /* 0x000000ffff19a224 */ /* 0x000fe200078e0a19 */
[-C--:B------:R-:W-:Y:S01]  /*06d0*/  LOP3.LUT R13, R21, R32.reuse, RZ, 0xfc, !PT ;  /* 0x00000020150d7212 */ /* 0x080fe200078efcff */
[----:B------:R-:W-:Y:S01]  /*06e0*/  IMAD.HI R30, R27, 0x2aaaaaab, RZ ;  /* 0x2aaaaaab1b1e7827 */ /* 0x000fe200078e02ff */
[----:B------:R-:W-:Y:S02]  /*06f0*/  LOP3.LUT R15, R23, R32, RZ, 0xfc, !PT ;  /* 0x00000020170f7212 */ /* 0x000fe400078efcff */
[-C--:B------:R-:W-:Y:S02]  /*0700*/  LOP3.LUT R10, R11, R88.reuse, RZ, 0xfc, !PT ;  /* 0x000000580b0a7212 */ /* 0x080fe400078efcff */
[-C--:B------:R-:W-:Y:S02]  /*0710*/  LOP3.LUT R21, R29, R88.reuse, RZ, 0xfc, !PT ;  /* 0x000000581d157212 */ /* 0x080fe400078efcff */
[----:B------:R-:W-:-:S02]  /*0720*/  LOP3.LUT R23, R89, R88, RZ, 0xfc, !PT ;  /* 0x0000005859177212 */ /* 0x000fc400078efcff */
[----:B------:R-:W-:Y:S02]  /*0730*/  LOP3.LUT R22, R29, R32, RZ, 0xfc, !PT ;  /* 0x000000201d167212 */ /* 0x000fe400078efcff */
[----:B------:R-:W-:Y:S02]  /*0740*/  LOP3.LUT R88, R31, R88, RZ, 0xfc, !PT ;  /* 0x000000581f587212 */ /* 0x000fe400078efcff */
[----:B------:R-:W-:Y:S02]  /*0750*/  SEL R25, R26, R25, !P0 ;  /* 0x000000191a197207 */ /* 0x000fe40004000000 */
[----:B------:R-:W-:Y:S02]  /*0760*/  SHF.R.U32.HI R31, RZ, 0x1f, R30 ;  /* 0x0000001fff1f7819 */ /* 0x000fe4000001161e */
[----:B------:R-:W-:Y:S01]  /*0770*/  LOP3.LUT R26, R19, 0x8, R28, 0xfe, !PT ;  /* 0x00000008131a7812 */ /* 0x000fe200078efe1c */
[----:B------:R-:W-:Y:S01]  /*0780*/  IMAD R60, R24, 0x8, R25 ;  /* 0x00000008183c7824 */ /* 0x000fe200078e0219 */
[----:B------:R-:W-:-:S02]  /*0790*/  LOP3.LUT R29, R19, 0x10, R28, 0xfe, !PT ;  /* 0x00000010131d7812 */ /* 0x000fc400078efe1c */
[----:B------:R-:W-:Y:S01]  /*07a0*/  LEA.HI R40, R30, R31, RZ, 0x17 ;  /* 0x0000001f1e287211 */ /* 0x000fe200078fb8ff */
[----:B------:R-:W-:Y:S01]  /*07b0*/  IMAD.HI R31, R26, 0x2aaaaaab, RZ ;  /* 0x2aaaaaab1a1f7827 */ /* 0x000fe200078e02ff */
[----:B------:R-:W-:Y:S02]  /*07c0*/  LOP3.LUT R25, R19, 0x20, R28, 0xfe, !PT ;  /* 0x0000002013197812 */ /* 0x000fe400078efe1c */
[-C--:B------:R-:W-:Y:S01]  /*07d0*/  LOP3.LUT R5, R5, R32.reuse, RZ, 0xfc, !PT ;  /* 0x0000002005057212 */ /* 0x080fe200078efcff */
[----:B------:R-:W-:Y:S01]  /*07e0*/  IMAD.HI R33, R29, 0x2aaaaaab, RZ ;  /* 0x2aaaaaab1d217827 */ /* 0x000fe200078e02ff */
[-C--:B------:R-:W-:Y:S02]  /*07f0*/  LOP3.LUT R7, R7, R32.reuse, RZ, 0xfc, !PT ;  /* 0x0000002007077212 */ /* 0x080fe400078efcff */
[-C--:B------:R-:W-:Y:S01]  /*0800*/  LOP3.LUT R9, R9, R32.reuse, RZ, 0xfc, !PT ;  /* 0x0000002009097212 */ /* 0x080fe200078efcff */
[----:B------:R-:W-:Y:S01]  /*0810*/  IMAD.HI R36, R25, 0x2aaaaaab, RZ ;  /* 0x2aaaaaab19247827 */ /* 0x000fe200078e02ff */
[----:B------:R-:W-:-:S02]  /*0820*/  LOP3.LUT R11, R11, R32, RZ, 0xfc, !PT ;  /* 0x000000200b0b7212 */ /* 0x000fc400078efcff */
[-C--:B------:R-:W-:Y:S01]  /*0830*/  LOP3.LUT R89, R89, R32.reuse, RZ, 0xfc, !PT ;  /* 0x0000002059597212 */ /* 0x080fe200078efcff */
[----:B------:R-:W-:Y:S01]  /*0840*/  IMAD.SHL.U32 R99, R60, 0x40, RZ ;  /* 0x000000403c637824 */ /* 0x000fe200078e00ff */
[----:B------:R-:W-:Y:S02]  /*0850*/  LOP3.LUT R91, R91, R32, RZ, 0xfc, !PT ;  /* 0x000000205b5b7212 */ /* 0x000fe400078efcff */
[----:B------:R-:W-:Y:S02]  /*0860*/  LOP3.LUT R24, R19, 0x18, R28, 0xfe, !PT ;  /* 0x0000001813187812 */ /* 0x000fe400078efe1c */
[----:B------:R-:W-:Y:S02]  /*0870*/  LOP3.LUT R30, R19, 0x28, R28, 0xfe, !PT ;  /* 0x00000028131e7812 */ /* 0x000fe400078efe1c */
[----:B------:R-:W-:Y:S01]  /*0880*/  SHF.R.U32.HI R32, RZ, 0x1f, R31 ;  /* 0x0000001fff207819 */ /* 0x000fe2000001161f */
[----:B------:R-:W-:Y:S01]  /*0890*/  IMAD.HI R35, R24, 0x2aaaaaab, RZ ;  /* 0x2aaaaaab18237827 */ /* 0x000fe200078e02ff */
[----:B------:R-:W-:-:S02]  /*08a0*/  SHF.R.U32.HI R34, RZ, 0x1f, R33 ;  /* 0x0000001fff227819 */ /* 0x000fc40000011621 */
[----:B------:R-:W-:Y:S01]  /*08b0*/  LEA.HI R41, R31, R32, RZ, 0x17 ;  /* 0x000000201f297211 */ /* 0x000fe200078fb8ff */
[----:B------:R-:W-:Y:S01]  /*08c0*/  IMAD.HI R37, R30, 0x2aaaaaab, RZ ;  /* 0x2aaaaaab1e257827 */ /* 0x000fe200078e02ff */
[----:B------:R-:W-:Y:S02]  /*08d0*/  LEA.HI R42, R33, R34, RZ, 0x17 ;  /* 0x00000022212a7211 */ /* 0x000fe400078fb8ff */
[----:B------:R-:W-:Y:S02]  /*08e0*/  SHF.R.U32.HI R33, RZ, 0x1f, R36 ;  /* 0x0000001fff217819 */ /* 0x000fe40000011624 */
[----:B------:R-:W-:Y:S02]  /*08f0*/  LOP3.LUT R31, R19, 0x30, R28, 0xfe, !PT ;  /* 0x00000030131f7812 */ /* 0x000fe400078efe1c */
[----:B------:R-:W-:Y:S02]  /*0900*/  SHF.R.U32.HI R32, RZ, 0x1f, R35 ;  /* 0x0000001fff207819 */ /* 0x000fe40000011623 */
[----:B------:R-:W-:Y:S01]  /*0910*/  LEA.HI R44, R36, R33, RZ, 0x17 ;  /* 0x00000021242c7211 */ /* 0x000fe200078fb8ff */
[----:B------:R-:W-:Y:S01]  /*0920*/  IMAD.HI R36, R31, 0x2aaaaaab, RZ ;  /* 0x2aaaaaab1f247827 */ /* 0x000fe200078e02ff */
[----:B------:R-:W-:-:S02]  /*0930*/  SHF.R.U32.HI R34, RZ, 0x1f, R37 ;  /* 0x0000001fff227819 */ /* 0x000fc40000011625 */
[----:B------:R-:W-:Y:S02]  /*0940*/  LOP3.LUT R33, R19, 0x40, R28, 0xfe, !PT ;  /* 0x0000004013217812 */ /* 0x000fe400078efe1c */
[----:B------:R-:W-:Y:S02]  /*0950*/  LEA.HI R49, R35, R32, RZ, 0x17 ;  /* 0x0000002023317211 */ /* 0x000fe400078fb8ff */
[----:B------:R-:W-:Y:S01]  /*0960*/  LEA.HI R53, R37, R34, RZ, 0x17 ;  /* 0x0000002225357211 */ /* 0x000fe200078fb8ff */
[----:B------:R-:W-:Y:S01]  /*0970*/  IMAD.HI R39, R33, 0x2aaaaaab, RZ ;  /* 0x2aaaaaab21277827 */ /* 0x000fe200078e02ff */
[----:B------:R-:W-:Y:S02]  /*0980*/  LOP3.LUT R32, R19, 0x38, R28, 0xfe, !PT ;  /* 0x0000003813207812 */ /* 0x000fe400078efe1c */
[----:B------:R-:W-:Y:S01]  /*0990*/  LOP3.LUT R34, R19, 0x48, R28, 0xfe, !PT ;  /* 0x0000004813227812 */ /* 0x000fe200078efe1c */
[----:B------:R-:W-:Y:S01]  /*09a0*/  IMAD R49, R49, -0xc00, R24 ;  /* 0xfffff40031317824 */ /* 0x000fe200078e0218 */
[----:B------:R-:W-:Y:S01]  /*09b0*/  SHF.R.U32.HI R37, RZ, 0x1f, R36 ;  /* 0x0000001fff257819 */ /* 0x000fe20000011624 */
[----:B------:R-:W-:Y:S01]  /*09c0*/  IMAD.HI R38, R32, 0x2aaaaaab, RZ ;  /* 0x2aaaaaab20267827 */ /* 0x000fe200078e02ff */
[----:B------:R-:W-:-:S02]  /*09d0*/  LOP3.LUT R35, R19, 0x50, R28, 0xfe, !PT ;  /* 0x0000005013237812 */ /* 0x000fc400078efe1c */
[----:B------:R-:W-:Y:S01]  /*09e0*/  LEA.HI R46, R36, R37, RZ, 0x17 ;  /* 0x00000025242e7211 */ /* 0x000fe200078fb8ff */
[----:B------:R-:W-:Y:S01]  /*09f0*/  IMAD.HI R43, R34, 0x2aaaaaab, RZ ;  /* 0x2aaaaaab222b7827 */ /* 0x000fe200078e02ff */
[----:B------:R-:W-:Y:S02]  /*0a00*/  SHF.R.U32.HI R36, RZ, 0x1f, R39 ;  /* 0x0000001fff247819 */ /* 0x000fe40000011627 */
[----:B------:R-:W-:Y:S01]  /*0a10*/  SHF.R.U32.HI R37, RZ, 0x1f, R38 ;  /* 0x0000001fff257819 */ /* 0x000fe20000011626 */
[----:B------:R-:W-:Y:S01]  /*0a20*/  IMAD.HI R45, R35, 0x2aaaaaab, RZ ;  /* 0x2aaaaaab232d7827 */ /* 0x000fe200078e02ff */
[----:B------:R-:W-:Y:S02]  /*0a30*/  LEA.HI R48, R39, R36, RZ, 0x17 ;  /* 0x0000002427307211 */ /* 0x000fe400078fb8ff */
[----:B------:R-:W-:Y:S01]  /*0a40*/  SHF.R.U32.HI R50, RZ, 0x1f, R43 ;  /* 0x0000001fff327819 */ /* 0x000fe2000001162b */
[----:B------:R-:W-:Y:S01]  /*0a50*/  IMAD R69, R53, -0xc00, R30 ;  /* 0xfffff40035457824 */ /* 0x000fe200078e021e */
[----:B------:R-:W-:Y:S01]  /*0a60*/  LOP3.LUT R36, R19, 0x58, R28, 0xfe, !PT ;  /* 0x0000005813247812 */ /* 0x000fe200078efe1c */
[----:B------:R-:W-:Y:S01]  /*0a70*/  IMAD R71, R46, -0xc00, R31 ;  /* 0xfffff4002e477824 */ /* 0x000fe200078e021f */
[----:B------:R-:W-:Y:S01]  /*0a80*/  LEA.HI R55, R38, R37, RZ, 0x17 ;  /* 0x0000002526377211 */ /* 0x000fe200078fb8ff */
[----:B------:R-:W2:Y:S01]  /*0a90*/  LDC.64 R30, c[0x0][0x220] ;  /* 0x00008800ff1e7b82 */ /* 0x000ea20000000a00 */
[----:B------:R-:W-:Y:S01]  /*0aa0*/  LOP3.LUT R92, R99, R28, RZ, 0xfc, !PT ;  /* 0x0000001c635c7212 */ /* 0x000fe200078efcff */
[----:B------:R-:W-:Y:S01]  /*0ab0*/  IMAD R75, R48, -0xc00, R33 ;  /* 0xfffff400304b7824 */ /* 0x000fe200078e0221 */
[----:B------:R-:W-:Y:S01]  /*0ac0*/  LOP3.LUT R93, R99, 0x8, R28, 0xfe, !PT ;  /* 0x00000008635d7812 */ /* 0x000fe200078efe1c */
[----:B------:R-:W-:Y:S01]  /*0ad0*/  IMAD R73, R55, -0xc00, R32 ;  /* 0xfffff40037497824 */ /* 0x000fe200078e0220 */
[----:B------:R-:W-:-:S02]  /*0ae0*/  LOP3.LUT R94, R99, 0x10, R28, 0xfe, !PT ;  /* 0x00000010635e7812 */ /* 0x000fc400078efe1c */
[----:B------:R-:W-:Y:S02]  /*0af0*/  LOP3.LUT R95, R99, 0x18, R28, 0xfe, !PT ;  /* 0x00000018635f7812 */ /* 0x000fe400078efe1c */
[----:B------:R-:W-:Y:S02]  /*0b00*/  LOP3.LUT R96, R99, 0x20, R28, 0xfe, !PT ;  /* 0x0000002063607812 */ /* 0x000fe400078efe1c */
[----:B------:R-:W-:Y:S02]  /*0b10*/  LOP3.LUT R97, R99, 0x28, R28, 0xfe, !PT ;  /* 0x0000002863617812 */ /* 0x000fe400078efe1c */
[----:B------:R-:W-:Y:S02]  /*0b20*/  LOP3.LUT R98, R99, 0x30, R28, 0xfe, !PT ;  /* 0x0000003063627812 */ /* 0x000fe400078efe1c */
[----:B------:R-:W-:Y:S01]  /*0b30*/  LEA.HI R57, R43, R50, RZ, 0x17 ;  /* 0x000000322b397211 */ /* 0x000fe200078fb8ff */
[----:B------:R-:W-:Y:S01]  /*0b40*/  IMAD.HI R43, R36, 0x2aaaaaab, RZ ;  /* 0x2aaaaaab242b7827 */ /* 0x000fe200078e02ff */
[----:B------:R-:W-:-:S02]  /*0b50*/  LOP3.LUT R37, R19, 0x60, R28, 0xfe, !PT ;  /* 0x0000006013257812 */ /* 0x000fc400078efe1c */
[----:B------:R-:W-:Y:S01]  /*0b60*/  LOP3.LUT R38, R19, 0x68, R28, 0xfe, !PT ;  /* 0x0000006813267812 */ /* 0x000fe200078efe1c */
[----:B------:R-:W-:Y:S01]  /*0b70*/  IMAD R77, R57, -0xc00, R34 ;  /* 0xfffff400394d7824 */ /* 0x000fe200078e0222 */
[----:B------:R-:W-:Y:S02]  /*0b80*/  LOP3.LUT R39, R19, 0x70, R28, 0xfe, !PT ;  /* 0x0000007013277812 */ /* 0x000fe400078efe1c */
[----:B------:R-:W-:Y:S01]  /*0b90*/  LOP3.LUT R99, R99, 0x38, R28, 0xfe, !PT ;  /* 0x0000003863637812 */ /* 0x000fe200078efe1c */
[----:B------:R-:W-:Y:S01]  /*0ba0*/  IMAD.HI R47, R38, 0x2aaaaaab, RZ ;  /* 0x2aaaaaab262f7827 */ /* 0x000fe200078e02ff */
[----:B------:R-:W-:Y:S02]  /*0bb0*/  LOP3.LUT R28, R19, 0x78, R28, 0xfe, !PT ;  /* 0x00000078131c7812 */ /* 0x000fe400078efe1c */
[----:B------:R-:W-:Y:S01]  /*0bc0*/  SHF.R.U32.HI R52, RZ, 0x1f, R45 ;  /* 0x0000001fff347819 */ /* 0x000fe2000001162d */
[----:B------:R-:W-:Y:S01]  /*0bd0*/  IMAD.HI R51, R39, 0x2aaaaaab, RZ ;  /* 0x2aaaaaab27337827 */ /* 0x000fe200078e02ff */
[----:B------:R-:W-:-:S02]  /*0be0*/  SHF.R.U32.HI R50, RZ, 0x1f, R43 ;  /* 0x0000001fff327819 */ /* 0x000fc4000001162b */
[----:B------:R-:W-:Y:S01]  /*0bf0*/  LEA.HI R52, R45, R52, RZ, 0x17 ;  /* 0x000000342d347211 */ /* 0x000fe200078fb8ff */
[----:B------:R-:W-:Y:S01]  /*0c00*/  IMAD.HI R58, R28, 0x2aaaaaab, RZ ;  /* 0x2aaaaaab1c3a7827 */ /* 0x000fe200078e02ff */
[----:B------:R-:W-:Y:S02]  /*0c10*/  LEA.HI R59, R43, R50, RZ, 0x17 ;  /* 0x000000322b3b7211 */ /* 0x000fe400078fb8ff */
[----:B------:R-:W-:Y:S01]  /*0c20*/  SHF.R.S32.HI R24, RZ, 0x19, R60 ;  /* 0x00000019ff187819 */ /* 0x000fe2000001143c */
[----:B------:R-:W-:Y:S01]  /*0c30*/  IMAD.HI R45, R37, 0x2aaaaaab, RZ ;  /* 0x2aaaaaab252d7827 */ /* 0x000fe200078e02ff */
[----:B------:R-:W-:Y:S02]  /*0c40*/  SHF.R.U32.HI R43, RZ, 0x1f, R58 ;  /* 0x0000001fff2b7819 */ /* 0x000fe4000001163a */
[----:B------:R-:W-:Y:S01]  /*0c50*/  SHF.R.U32.HI R56, RZ, 0x1f, R51 ;  /* 0x0000001fff387819 */ /* 0x000fe20000011633 */
[----:B------:R-:W-:Y:S01]  /*0c60*/  IMAD R79, R52, -0xc00, R35 ;  /* 0xfffff400344f7824 */ /* 0x000fe200078e0223 */
[----:B------:R-:W-:Y:S01]  /*0c70*/  SHF.R.U32.HI R50, RZ, 0x1f, R45 ;  /* 0x0000001fff327819 */ /* 0x000fe2000001162d */
[----:B------:R-:W3:Y:S01]  /*0c80*/  LDC.64 R52, c[0x0][0x218] ;  /* 0x00008600ff347b82 */ /* 0x000ee20000000a00 */
[----:B------:R-:W-:Y:S01]  /*0c90*/  LEA.HI R63, R58, R43, RZ, 0x17 ;  /* 0x0000002b3a3f7211 */ /* 0x000fe200078fb8ff */
[----:B------:R-:W-:Y:S01]  /*0ca0*/  IMAD R43, R40, -0xc00, R27 ;  /* 0xfffff400282b7824 */ /* 0x000fe200078e021b */
[----:B------:R-:W-:Y:S01]  /*0cb0*/  SGXT R24, R24, 0x1 ;  /* 0x000000011818781a */ /* 0x000fe20000000200 */
[----:B------:R-:W-:Y:S01]  /*0cc0*/  IMAD R81, R59, -0xc00, R36 ;  /* 0xfffff4003b517824 */ /* 0x000fe200078e0224 */
[----:B------:R-:W-:Y:S01]  /*0cd0*/  SHF.R.U32.HI R54, RZ, 0x1f, R47 ;  /* 0x0000001fff367819 */ /* 0x000fe2000001162f */
[----:B------:R-:W-:Y:S01]  /*0ce0*/  IMAD R101, R63, -0xc00, R28 ;  /* 0xfffff4003f657824 */ /* 0x000fe200078e021c */
[----:B------:R-:W-:Y:S01]  /*0cf0*/  LEA.HI R50, R45, R50, RZ, 0x17 ;  /* 0x000000322d327211 */ /* 0x000fe200078fb8ff */
[----:B------:R-:W-:Y:S01]  /*0d00*/  IMAD R45, R41, -0xc00, R26 ;  /* 0xfffff400292d7824 */ /* 0x000fe200078e021a */
[----:B------:R-:W-:Y:S01]  /*0d10*/  LEA.HI R56, R51, R56, RZ, 0x17 ;  /* 0x0000003833387211 */ /* 0x000fe200078fb8ff */
[----:B------:R-:W-:Y:S01]  /*0d20*/  IMAD R51, R44, -0xc00, R25 ;  /* 0xfffff4002c337824 */ /* 0x000fe200078e0219 */
[----:B------:R-:W-:Y:S01]  /*0d30*/  LEA.HI R25, R24, R92, RZ, 0xc ;  /* 0x0000005c18197211 */ /* 0x000fe200078f60ff */
[----:B------:R-:W-:Y:S01]  /*0d40*/  IMAD R83, R50, -0xc00, R37 ;  /* 0xfffff40032537824 */ /* 0x000fe200078e0225 */
[----:B------:R-:W-:Y:S01]  /*0d50*/  LEA.HI R26, R24, R93, RZ, 0xc ;  /* 0x0000005d181a7211 */ /* 0x000fe200078f60ff */
[----:B------:R-:W-:Y:S01]  /*0d60*/  IMAD R87, R56, -0xc00, R39 ;  /* 0xfffff40038577824 */ /* 0x000fe200078e0227 */
[----:B------:R-:W-:-:S02]  /*0d70*/  LEA.HI R27, R24, R94, RZ, 0xc ;  /* 0x0000005e181b7211 */ /* 0x000fc400078f60ff */
[C---:B------:R-:W-:Y:S02]  /*0d80*/  LEA.HI R28, R24.reuse, R95, RZ, 0xc ;  /* 0x0000005f181c7211 */ /* 0x040fe400078f60ff */
[C---:B------:R-:W-:Y:S02]  /*0d90*/  LEA.HI R32, R24.reuse, R96, RZ, 0xc ;  /* 0x0000006018207211 */ /* 0x040fe400078f60ff */
[C---:B------:R-:W-:Y:S02]  /*0da0*/  LEA.HI R33, R24.reuse, R97, RZ, 0xc ;  /* 0x0000006118217211 */ /* 0x040fe400078f60ff */
[C---:B------:R-:W-:Y:S02]  /*0db0*/  LEA.HI R34, R24.reuse, R98, RZ, 0xc ;  /* 0x0000006218227211 */ /* 0x040fe400078f60ff */
[----:B------:R-:W-:Y:S02]  /*0dc0*/  LEA.HI R36, R24, R99, RZ, 0xc ;  /* 0x0000006318247211 */ /* 0x000fe400078f60ff */
[----:B------:R-:W-:Y:S01]  /*0dd0*/  LEA.HI R61, R47, R54, RZ, 0x17 ;  /* 0x000000362f3d7211 */ /* 0x000fe200078fb8ff */
[----:B------:R-:W-:Y:S01]  /*0de0*/  IMAD R47, R42, -0xc00, R29 ;  /* 0xfffff4002a2f7824 */ /* 0x000fe200078e021d */
[----:B------:R-:W-:-:S02]  /*0df0*/  LOP3.LUT R25, R25, 0x3ff000, RZ, 0xc0, !PT ;  /* 0x003ff00019197812 */ /* 0x000fc400078ec0ff */
[----:B------:R-:W-:Y:S01]  /*0e00*/  LOP3.LUT R26, R26, 0x3ff000, RZ, 0xc0, !PT ;  /* 0x003ff0001a1a7812 */ /* 0x000fe200078ec0ff */
[----:B------:R-:W-:Y:S01]  /*0e10*/  IMAD R85, R61, -0xc00, R38 ;  /* 0xfffff4003d557824 */ /* 0x000fe200078e0226 */
[----:B------:R-:W-:Y:S01]  /*0e20*/  LOP3.LUT R29, R27, 0x3ff000, RZ, 0xc0, !PT ;  /* 0x003ff0001b1d7812 */ /* 0x000fe200078ec0ff */
[----:B------:R-:W-:Y:S01]  /*0e30*/  IMAD.IADD R25, R92, 0x1, -R25 ;  /* 0x000000015c197824 */ /* 0x000fe200078e0a19 */
        /* <DEDUP_REMOVED lines=12> */
[----:B------:R-:W-:Y:S01]  /*0f00*/  LEA R115, R11, UR10, 0x1 ;  /* 0x0000000a0b737c11 */ /* 0x000fe2000f8e08ff */
[----:B------:R-:W-:Y:S01]  /*0f10*/  IMAD.IADD R41, R99, 0x1, -R36 ;  /* 0x0000000163297824 */ /* 0x000fe200078e0a24 */
[----:B------:R-:W-:Y:S01]  /*0f20*/  LEA R117, R13, UR10, 0x1 ;  /* 0x0000000a0d757c11 */ /* 0x000fe2000f8e08ff */
[--C-:B------:R-:W-:Y:S01]  /*0f30*/  IMAD R25, R25, 0xc00, R100.reuse ;  /* 0x00000c0019197824 */ /* 0x100fe200078e0264 */
        /* <DEDUP_REMOVED lines=13> */
[----:B------:R-:W-:Y:S01]  /*1010*/  IMAD R41, R41, 0xc00, R100 ;  /* 0x00000c0029297824 */ /* 0x000fe200078e0264 */
[----:B------:R-:W-:Y:S01]  /*1020*/  LEA R153, R4, UR10, 0x1 ;  /* 0x0000000a04997c11 */ /* 0x000fe2000f8e08ff */
[----:B---3--:R-:W-:Y:S01]  /*1030*/  IMAD.WIDE R66, R25, 0x2, R52 ;  /* 0x0000000219427825 */ /* 0x008fe200078e0234 */
[----:B------:R-:W-:-:S02]  /*1040*/  LEA R155, R5, UR10, 0x1 ;  /* 0x0000000a059b7c11 */ /* 0x000fc4000f8e08ff */
[----:B------:R-:W-:Y:S01]  /*1050*/  LEA R157, R6, UR10, 0x1 ;  /* 0x0000000a069d7c11 */ /* 0x000fe2000f8e08ff */
[--C-:B------:R-:W-:Y:S01]  /*1060*/  IMAD.WIDE R64, R27, 0x2, R52.reuse ;  /* 0x000000021b407825 */ /* 0x100fe200078e0234 */
[----:B------:R-:W-:Y:S02]  /*1070*/  LEA R159, R7, UR10, 0x1 ;  /* 0x0000000a079f7c11 */ /* 0x000fe4000f8e08ff */
[----:B------:R-:W-:Y:S01]  /*1080*/  LEA R161, R8, UR10, 0x1 ;  /* 0x0000000a08a17c11 */ /* 0x000fe2000f8e08ff */
[--C-:B------:R-:W-:Y:S01]  /*1090*/  IMAD.WIDE R62, R29, 0x2, R52.reuse ;  /* 0x000000021d3e7825 */ /* 0x100fe200078e0234 */
[----:B------:R-:W-:Y:S02]  /*10a0*/  LEA R163, R9, UR10, 0x1 ;  /* 0x0000000a09a37c11 */ /* 0x000fe4000f8e08ff */
[----:B------:R-:W-:Y:S01]  /*10b0*/  LEA R165, R91, UR10, 0x1 ;  /* 0x0000000a5ba57c11 */ /* 0x000fe2000f8e08ff */
[----:B------:R-:W-:Y:S01]  /*10c0*/  IMAD.WIDE R60, R33, 0x2, R52 ;  /* 0x00000002213c7825 */ /* 0x000fe200078e0234 */
[----:B------:R-:W-:-:S02]  /*10d0*/  IADD3 R102, P1, R64, 0x300, RZ ;  /* 0x0000030040667810 */ /* 0x000fc40007f3e0ff */
[----:B------:R-:W-:Y:S01]  /*10e0*/  SHF.R.U32.HI R158, RZ, 0x5, R0 ;  /* 0x00000005ff9e7819 */ /* 0x000fe20000011600 */
[----:B------:R-:W-:-:S04]  /*10f0*/  IMAD.WIDE R58, R35, 0x2, R52 ;  /* 0x00000002233a7825 */ /* 0x000fc800078e0234 */
[----:B------:R-:W-:-:S04]  /*1100*/  IMAD.WIDE R56, R37, 0x2, R52 ;  /* 0x0000000225387825 */ /* 0x000fc800078e0234 */
[----:B------:R-:W-:-:S04]  /*1110*/  IMAD.WIDE R54, R39, 0x2, R52 ;  /* 0x0000000227367825 */ /* 0x000fc800078e0234 */
[----:B------:R-:W-:-:S04]  /*1120*/  IMAD.WIDE R52, R41, 0x2, R52 ;  /* 0x0000000229347825 */ /* 0x000fc800078e0234 */
[--C-:B------:R-:W-:Y:S02]  /*1130*/  IMAD R47, R47, 0xc00, R100.reuse ;  /* 0x00000c002f2f7824 */ /* 0x100fe400078e0264 */
[--C-:B------:R-:W-:Y:S02]  /*1140*/  IMAD R45, R45, 0xc00, R100.reuse ;  /* 0x00000c002d2d7824 */ /* 0x100fe400078e0264 */
[--C-:B------:R-:W-:Y:S02]  /*1150*/  IMAD R25, R51, 0xc00, R100.reuse ;  /* 0x00000c0033197824 */ /* 0x100fe400078e0264 */
[--C-:B------:R-:W-:Y:S01]  /*1160*/  IMAD R41, R73, 0xc00, R100.reuse ;  /* 0x00000c0049297824 */ /* 0x100fe200078e0264 */
[----:B------:R-:W-:Y:S01]  /*1170*/  LEA R73, R10, UR10, 0x1 ;  /* 0x0000000a0a497c11 */ /* 0x000fe2000f8e08ff */
[--C-:B------:R-:W-:Y:S02]  /*1180*/  IMAD R43, R43, 0xc00, R100.reuse ;  /* 0x00000c002b2b7824 */ /* 0x100fe400078e0264 */
[----:B------:R-:W-:-:S02]  /*1190*/  IMAD R27, R69, 0xc00, R100 ;  /* 0x00000c00451b7824 */ /* 0x000fc400078e0264 */
[--C-:B------:R-:W-:Y:S01]  /*11a0*/  IMAD R39, R75, 0xc00, R100.reuse ;  /* 0x00000c004b277824 */ /* 0x100fe200078e0264 */
[----:B------:R-:W-:Y:S01]  /*11b0*/  LEA R75, R12, UR10, 0x1 ;  /* 0x0000000a0c4b7c11 */ /* 0x000fe2000f8e08ff */
[--C-:B------:R-:W-:Y:S01]  /*11c0*/  IMAD R83, R83, 0xc00, R100.reuse ;  /* 0x00000c0053537824 */ /* 0x100fe200078e0264 */
[----:B------:R-:W-:Y:S01]  /*11d0*/  @!PT LDS RZ, [RZ] ;  /* 0x00000000fffff984 */ /* 0x000fe20000000800 */
[----:B------:R-:W-:Y:S01]  /*11e0*/  @!PT LDS RZ, [RZ] ;  /* 0x00000000fffff984 */ /* 0x000fe20000000800 */
[----:B------:R-:W-:Y:S01]  /*11f0*/  @!PT LDS RZ, [RZ] ;  /* 0x00000000fffff984 */ /* 0x000fe20000000800 */
[----:B------:R-:W-:Y:S01]  /*1200*/  LDGSTS.E.BYPASS.128 [R73], desc[UR14][R66.64] ;  /* 0x0000000042497fae */ /* 0x000fe2000b901c4e */
[--C-:B------:R-:W-:Y:S02]  /*1210*/  IMAD R29, R71, 0xc00, R100.reuse ;  /* 0x00000c00471d7824 */ /* 0x100fe400078e0264 */
[--C-:B------:R-:W-:Y:S01]  /*1220*/  IMAD R37, R77, 0xc00, R100.reuse ;  /* 0x00000c004d257824 */ /* 0x100fe200078e0264 */
[----:B------:R-:W-:Y:S01]  /*1230*/  LEA R77, R14, UR10, 0x1 ;  /* 0x0000000a0e4d7c11 */ /* 0x000fe2000f8e08ff */
[--C-:B------:R-:W-:Y:S01]  /*1240*/  IMAD R85, R85, 0xc00, R100.reuse ;  /* 0x00000c0055557824 */ /* 0x100fe200078e0264 */
[----:B------:R-:W-:Y:S01]  /*1250*/  LDGSTS.E.BYPASS.128 [R75], desc[UR14][R64.64] ;  /* 0x00000000404b7fae */ /* 0x000fe2000b901c4e */
[--C-:B------:R-:W-:Y:S01]  /*1260*/  IMAD R35, R79, 0xc00, R100.reuse ;  /* 0x00000c004f237824 */ /* 0x100fe200078e0264 */
[----:B------:R-:W-:Y:S01]  /*1270*/  LEA R79, R16, UR10, 0x1 ;  /* 0x0000000a104f7c11 */ /* 0x000fe2000f8e08ff */
[----:B------:R-:W-:Y:S01]  /*1280*/  IMAD R87, R87, 0xc00, R100 ;  /* 0x00000c0057577824 */ /* 0x000fe200078e0264 */
[----:B------:R-:W-:Y:S01]  /*1290*/  LDGSTS.E.BYPASS.128 [R77], desc[UR14][R62.64] ;  /* 0x000000003e4d7fae */ /* 0x000fe2000b901c4e */
[----:B--2---:R-:W-:-:S03]  /*12a0*/  IMAD.WIDE R50, R47, 0x2, R30 ;  /* 0x000000022f327825 */ /* 0x004fc600078e021e */
[----:B------:R-:W-:Y:S01]  /*12b0*/  LDGSTS.E.BYPASS.128 [R79], desc[UR14][R60.64] ;  /* 0x000000003c4f7fae */ /* 0x000fe2000b901c4e */
[----:B------:R-:W-:Y:S01]  /*12c0*/  IMAD R33, R81, 0xc00, R100 ;  /* 0x00000c0051217824 */ /* 0x000fe200078e0264 */
[----:B------:R-:W-:Y:S01]  /*12d0*/  LEA R81, R18, UR10, 0x1 ;  /* 0x0000000a12517c11 */ /* 0x000fe2000f8e08ff */
[----:B------:R-:W-:-:S04]  /*12e0*/  IMAD.WIDE R68, R45, 0x2, R30 ;  /* 0x000000022d447825 */ /* 0x000fc800078e021e */
[--C-:B------:R-:W-:Y:S01]  /*12f0*/  IMAD.WIDE R46, R25, 0x2, R30.reuse ;  /* 0x00000002192e7825 */ /* 0x100fe200078e021e */
[----:B------:R-:W-:Y:S03]  /*1300*/  LDGSTS.E.BYPASS.128 [R81], desc[UR14][R58.64] ;  /* 0x000000003a517fae */ /* 0x000fe6000b901c4e */
[----:B------:R-:W-:-:S04]  /*1310*/  IMAD.WIDE R70, R43, 0x2, R30 ;  /* 0x000000022b467825 */ /* 0x000fc800078e021e */
[----:B------:R-:W-:-:S04]  /*1320*/  IMAD.WIDE R44, R27, 0x2, R30 ;  /* 0x000000021b2c7825 */ /* 0x000fc800078e021e */
[----:B------:R-:W-:Y:S01]  /*1330*/  IMAD.WIDE R24, R83, 0x2, R30 ;  /* 0x0000000253187825 */ /* 0x000fe200078e021e */
[----:B------:R-:W-:-:S03]  /*1340*/  LEA R83, R21, UR10, 0x1 ;  /* 0x0000000a15537c11 */ /* 0x000fc6000f8e08ff */
[--C-:B------:R-:W-:Y:S02]  /*1350*/  IMAD.WIDE R42, R29, 0x2, R30.reuse ;  /* 0x000000021d2a7825 */ /* 0x100fe400078e021e */
[----:B------:R-:W-:Y:S02]  /*1360*/  LDGSTS.E.BYPASS.128 [R83], desc[UR14][R56.64] ;  /* 0x0000000038537fae */ /* 0x000fe4000b901c4e */
[----:B------:R-:W-:Y:S01]  /*1370*/  IMAD.WIDE R26, R85, 0x2, R30 ;  /* 0x00000002551a7825 */ /* 0x000fe200078e021e */
[----:B------:R-:W-:-:S03]  /*1380*/  LEA R85, R23, UR10, 0x1 ;  /* 0x0000000a17557c11 */ /* 0x000fc6000f8e08ff */
[----:B------:R-:W-:Y:S01]  /*1390*/  IMAD.WIDE R28, R87, 0x2, R30 ;  /* 0x00000002571c7825 */ /* 0x000fe200078e021e */
[----:B------:R-:W-:Y:S01]  /*13a0*/  LEA R87, R88, UR10, 0x1 ;  /* 0x0000000a58577c11 */ /* 0x000fe2000f8e08ff */
[----:B------:R-:W-:Y:S01]  /*13b0*/  LDGSTS.E.BYPASS.128 [R85], desc[UR14][R54.64] ;  /* 0x0000000036557fae */ /* 0x000fe2000b901c4e */
[----:B------:R-:W-:Y:S01]  /*13c0*/  IADD3 R150, P2, R26, 0x300, RZ ;  /* 0x000003001a967810 */ /* 0x000fe20007f5e0ff */
[----:B------:R-:W-:Y:S02]  /*13d0*/  IMAD R49, R49, 0xc00, R100 ;  /* 0x00000c0031317824 */ /* 0x000fe400078e0264 */
[----:B------:R-:W-:Y:S01]  /*13e0*/  LDGSTS.E.BYPASS.128 [R87], desc[UR14][R52.64] ;  /* 0x0000000034577fae */ /* 0x000fe2000b901c4e */
[----:B------:R-:W-:-:S03]  /*13f0*/  IMAD.WIDE R40, R41, 0x2, R30 ;  /* 0x0000000229287825 */ /* 0x000fc600078e021e */
[----:B------:R-:W0:Y:S01]  /*1400*/  LDGDEPBAR ;  /* 0x00000000000079af */ /* 0x000e220000000000 */
[----:B------:R-:W-:-:S03]  /*1410*/  IMAD.WIDE R48, R49, 0x2, R30 ;  /* 0x0000000231307825 */ /* 0x000fc600078e021e */
[----:B------:R-:W-:Y:S01]  /*1420*/  LDGSTS.E.BYPASS.128 [R115+0x10000], desc[UR14][R70.64] ;  /* 0x1000000046737fae */ /* 0x000fe2000b901c4e */
[----:B------:R-:W-:-:S03]  /*1430*/  IMAD.WIDE R38, R39, 0x2, R30 ;  /* 0x0000000227267825 */ /* 0x000fc600078e021e */
[----:B------:R-:W-:Y:S01]  /*1440*/  LDGSTS.E.BYPASS.128 [R117+0x10000], desc[UR14][R68.64] ;  /* 0x1000000044757fae */ /* 0x000fe2000b901c4e */
[----:B------:R-:W-:-:S03]  /*1450*/  IMAD.WIDE R36, R37, 0x2, R30 ;  /* 0x0000000225247825 */ /* 0x000fc600078e021e */
[----:B------:R-:W-:Y:S01]  /*1460*/  LDGSTS.E.BYPASS.128 [R119+0x10000], desc[UR14][R50.64] ;  /* 0x1000000032777fae */ /* 0x000fe2000b901c4e */
[----:B------:R-:W-:-:S03]  /*1470*/  IMAD.WIDE R34, R35, 0x2, R30 ;  /* 0x0000000223227825 */ /* 0x000fc600078e021e */
[----:B------:R-:W-:Y:S01]  /*1480*/  LDGSTS.E.BYPASS.128 [R121+0x10000], desc[UR14][R48.64] ;  /* 0x1000000030797fae */ /* 0x000fe2000b901c4e */
[----:B------:R-:W-:Y:S02]  /*1490*/  IMAD R101, R101, 0xc00, R100 ;  /* 0x00000c0065657824 */ /* 0x000fe400078e0264 */
[--C-:B------:R-:W-:Y:S01]  /*14a0*/  IMAD.WIDE R32, R33, 0x2, R30.reuse ;  /* 0x0000000221207825 */ /* 0x100fe200078e021e */
[----:B------:R-:W-:Y:S03]  /*14b0*/  LDGSTS.E.BYPASS.128 [R143+0x10000], desc[UR14][R46.64] ;  /* 0x100000002e8f7fae */ /* 0x000fe6000b901c4e */
[----:B------:R-:W-:Y:S01]  /*14c0*/  IMAD.WIDE R30, R101, 0x2, R30 ;  /* 0x00000002651e7825 */ /* 0x000fe200078e021e */
[----:B------:R-:W-:Y:S01]  /*14d0*/  LDGSTS.E.BYPASS.128 [R145+0x10000], desc[UR14][R44.64] ;  /* 0x100000002c917fae */ /* 0x000fe2000b901c4e */
[----:B------:R-:W-:Y:S02]  /*14e0*/  IADD3 R101, P0, R66, 0x300, RZ ;  /* 0x0000030042657810 */ /* 0x000fe40007f1e0ff */
[----:B------:R-:W-:Y:S01]  /*14f0*/  IMAD.X R105, RZ, RZ, R65, P1 ;  /* 0x000000ffff697224 */ /* 0x000fe200008e0641 */
[----:B------:R-:W-:Y:S01]  /*1500*/  LDGSTS.E.BYPASS.128 [R147+0x10000], desc[UR14][R42.64] ;  /* 0x100000002a937fae */ /* 0x000fe2000b901c4e */
[----:B------:R-:W-:Y:S01]  /*1510*/  IADD3 R106, P1, R60, 0x300, RZ ;  /* 0x000003003c6a7810 */ /* 0x000fe20007f3e0ff */
[----:B------:R-:W-:Y:S01]  /*1520*/  IMAD.X R103, RZ, RZ, R67, P0 ;  /* 0x000000ffff677224 */ /* 0x000fe200000e0643 */
[----:B------:R-:W-:Y:S01]  /*1530*/  IADD3 R104, P0, R62, 0x300, RZ ;  /* 0x000003003e687810 */ /* 0x000fe20007f1e0ff */
[----:B------:R-:W-:Y:S01]  /*1540*/  LDGSTS.E.BYPASS.128 [R149+0x10000], desc[UR14][R40.64] ;  /* 0x1000000028957fae */ /* 0x000fe2000b901c4e */
[----:B------:R-:W-:-:S02]  /*1550*/  IMAD.X R154, RZ, RZ, R27, P2 ;  /* 0x000000ffff9a7224 */ /* 0x000fc400010e061b */
[----:B------:R-:W-:Y:S01]  /*1560*/  IMAD.X R109, RZ, RZ, R61, P1 ;  /* 0x000000ffff6d7224 */ /* 0x000fe200008e063d */
[----:B------:R-:W-:Y:S01]  /*1570*/  LDGSTS.E.BYPASS.128 [R151+0x10000], desc[UR14][R38.64] ;  /* 0x1000000026977fae */ /* 0x000fe2000b901c4e */
[----:B------:R-:W-:Y:S01]  /*1580*/  IMAD.X R107, RZ, RZ, R63, P0 ;  /* 0x000000ffff6b7224 */ /* 0x000fe200000e063f */
[----:B------:R-:W-:Y:S02]  /*1590*/  IADD3 R108, P0, R58, 0x300, RZ ;  /* 0x000003003a6c7810 */ /* 0x000fe40007f1e0ff */
[----:B------:R-:W-:Y:S01]  /*15a0*/  LDGSTS.E.BYPASS.128 [R153+0x10000], desc[UR14][R36.64] ;  /* 0x1000000024997fae */ /* 0x000fe2000b901c4e */
[----:B------:R-:W-:Y:S02]  /*15b0*/  IADD3 R110, P1, R56, 0x300, RZ ;  /* 0x00000300386e7810 */ /* 0x000fe40007f3e0ff */
[----:B------:R-:W-:Y:S01]  /*15c0*/  IMAD.X R111, RZ, RZ, R59, P0 ;  /* 0x000000ffff6f7224 */ /* 0x000fe200000e063b */
[----:B------:R-:W-:Y:S01]  /*15d0*/  LDGSTS.E.BYPASS.128 [R155+0x10000], desc[UR14][R34.64] ;  /* 0x10000000229b7fae */ /* 0x000fe2000b901c4e */
[----:B------:R-:W-:Y:S01]  /*15e0*/  IADD3 R112, P0, R54, 0x300, RZ ;  /* 0x0000030036707810 */ /* 0x000fe20007f1e0ff */
[----:B------:R-:W-:Y:S01]  /*15f0*/  IMAD.X R113, RZ, RZ, R57, P1 ;  /* 0x000000ffff717224 */ /* 0x000fe200008e0639 */
[----:B------:R-:W-:Y:S01]  /*1600*/  IADD3 R122, P1, R52, 0x300, RZ ;  /* 0x00000300347a7810 */ /* 0x000fe20007f3e0ff */
[----:B------:R-:W-:Y:S02]  /*1610*/  LDGSTS.E.BYPASS.128 [R157+0x10000], desc[UR14][R32.64] ;  /* 0x10000000209d7fae */ /* 0x000fe4000b901c4e */
[----:B------:R-:W-:Y:S01]  /*1620*/  IMAD.X R123, RZ, RZ, R55, P0 ;  /* 0x000000ffff7b7224 */ /* 0x000fe200000e0637 */
[----:B------:R-:W-:Y:S01]  /*1630*/  IADD3 R124, P0, R70, 0x300, RZ ;  /* 0x00000300467c7810 */ /* 0x000fe20007f1e0ff */
[----:B------:R-:W-:Y:S01]  /*1640*/  LDGSTS.E.BYPASS.128 [R159+0x10000], desc[UR14][R24.64] ;  /* 0x10000000189f7fae */ /* 0x000fe2000b901c4e */
[----:B------:R-:W-:Y:S01]  /*1650*/  IMAD.X R125, RZ, RZ, R53, P1 ;  /* 0x000000ffff7d7224 */ /* 0x000fe200008e0635 */
[----:B------:R-:W-:-:S02]  /*1660*/  IADD3 R126, P1, R68, 0x300, RZ ;  /* 0x00000300447e7810 */ /* 0x000fc40007f3e0ff */
[----:B------:R-:W-:Y:S01]  /*1670*/  LDGSTS.E.BYPASS.128 [R161+0x10000], desc[UR14][R26.64] ;  /* 0x100000001aa17fae */ /* 0x000fe2000b901c4e */
[----:B------:R-:W-:Y:S01]  /*1680*/  IMAD.X R127, RZ, RZ, R71, P0 ;  /* 0x000000ffff7f7224 */ /* 0x000fe200000e0647 */
[----:B------:R-:W-:Y:S01]  /*1690*/  IADD3 R128, P0, R50, 0x300, RZ ;  /* 0x0000030032807810 */ /* 0x000fe20007f1e0ff */
[----:B------:R-:W-:Y:S01]  /*16a0*/  IMAD.X R129, RZ, RZ, R69, P1 ;  /* 0x000000ffff817224 */ /* 0x000fe200008e0645 */
[----:B------:R-:W-:Y:S01]  /*16b0*/  LDGSTS.E.BYPASS.128 [R163+0x10000], desc[UR14][R28.64] ;  /* 0x100000001ca37fae */ /* 0x000fe2000b901c4e */
[----:B------:R-:W-:Y:S02]  /*16c0*/  IADD3 R130, P1, R48, 0x300, RZ ;  /* 0x0000030030827810 */ /* 0x000fe40007f3e0ff */
[----:B------:R-:W-:Y:S01]  /*16d0*/  IMAD.X R131, RZ, RZ, R51, P0 ;  /* 0x000000ffff837224 */ /* 0x000fe200000e0633 */
[----:B------:R-:W-:Y:S01]  /*16e0*/  LDGSTS.E.BYPASS.128 [R165+0x10000], desc[UR14][R30.64] ;  /* 0x100000001ea57fae */ /* 0x000fe2000b901c4e */
[----:B------:R-:W-:Y:S01]  /*16f0*/  IADD3 R132, P0, R46, 0x300, RZ ;  /* 0x000003002e847810 */ /* 0x000fe20007f1e0ff */
[----:B------:R-:W-:Y:S01]  /*1700*/  IMAD.X R133, RZ, RZ, R49, P1 ;  /* 0x000000ffff857224 */ /* 0x000fe200008e0631 */
[----:B------:R-:W-:Y:S01]  /*1710*/  IADD3 R134, P1, R44, 0x300, RZ ;  /* 0x000003002c867810 */ /* 0x000fe20007f3e0ff */
[----:B------:R-:W0:Y:S02]  /*1720*/  LDGDEPBAR ;  /* 0x00000000000079af */ /* 0x000e240000000000 */
[----:B------:R-:W-:Y:S01]  /*1730*/  IMAD.X R135, RZ, RZ, R47, P0 ;  /* 0x000000ffff877224 */ /* 0x000fe200000e062f */
[----:B------:R-:W-:Y:S01]  /*1740*/  BAR.SYNC.DEFER_BLOCKING 0x0 ;  /* 0x0000000000007b1d */ /* 0x000fe20000010000 */
[----:B------:R-:W-:Y:S01]  /*1750*/  IADD3 R136, P0, R42, 0x300, RZ ;  /* 0x000003002a887810 */ /* 0x000fe20007f1e0ff */
[----:B------:R-:W-:Y:S01]  /*1760*/  IMAD.X R137, RZ, RZ, R45, P1 ;  /* 0x000000ffff897224 */ /* 0x000fe200008e062d */
[----:B------:R-:W-:-:S03]  /*1770*/  IADD3 R138, P1, R40, 0x300, RZ ;  /* 0x00000300288a7810 */ /* 0x000fc60007f3e0ff */
[----:B------:R-:W-:Y:S01]  /*1780*/  IMAD.X R139, RZ, RZ, R43, P0 ;  /* 0x000000ffff8b7224 */ /* 0x000fe200000e062b */
[----:B------:R-:W-:Y:S01]  /*1790*/  IADD3 R140, P0, R38, 0x300, RZ ;  /* 0x00000300268c7810 */ /* 0x000fe20007f1e0ff */
[----:B------:R-:W-:Y:S01]  /*17a0*/  IMAD.X R141, RZ, RZ, R41, P1 ;  /* 0x000000ffff8d7224 */ /* 0x000fe200008e0629 */
[----:B------:R-:W-:Y:S01]  /*17b0*/  IADD3 R142, P1, R36, 0x300, RZ ;  /* 0x00000300248e7810 */ /* 0x000fe20007f3e0ff */
[----:B------:R-:W-:Y:S01]  /*17c0*/  @!PT LDS RZ, [RZ] ;  /* 0x00000000fffff984 */ /* 0x000fe20000000800 */
[----:B------:R-:W-:Y:S01]  /*17d0*/  @!PT LDS RZ, [RZ] ;  /* 0x00000000fffff984 */ /* 0x000fe20000000800 */
[----:B------:R-:W-:Y:S01]  /*17e0*/  @!PT LDS RZ, [RZ] ;  /* 0x00000000fffff984 */ /* 0x000fe20000000800 */
[----:B------:R-:W-:Y:S04]  /*17f0*/  LDGSTS.E.BYPASS.128 [R73+0x4000], desc[UR14][R66.64+0x100] ;  /* 0x0400010042497fae */ /* 0x000fe8000b901c4e */
[----:B------:R-:W-:Y:S04]  /*1800*/  LDGSTS.E.BYPASS.128 [R75+0x4000], desc[UR14][R64.64+0x100] ;  /* 0x04000100404b7fae */ /* 0x000fe8000b901c4e */
[----:B------:R-:W-:Y:S04]  /*1810*/  LDGSTS.E.BYPASS.128 [R77+0x4000], desc[UR14][R62.64+0x100] ;  /* 0x040001003e4d7fae */ /* 0x000fe8000b901c4e */
[----:B------:R-:W-:Y:S04]  /*1820*/  LDGSTS.E.BYPASS.128 [R79+0x4000], desc[UR14][R60.64+0x100] ;  /* 0x040001003c4f7fae */ /* 0x000fe8000b901c4e */
[----:B------:R-:W-:Y:S04]  /*1830*/  LDGSTS.E.BYPASS.128 [R81+0x4000], desc[UR14][R58.64+0x100] ;  /* 0x040001003a517fae */ /* 0x000fe8000b901c4e */
[----:B------:R-:W-:Y:S04]  /*1840*/  LDGSTS.E.BYPASS.128 [R83+0x4000], desc[UR14][R56.64+0x100] ;  /* 0x0400010038537fae */ /* 0x000fe8000b901c4e */
[----:B------:R-:W-:Y:S04]  /*1850*/  LDGSTS.E.BYPASS.128 [R85+0x4000], desc[UR14][R54.64+0x100] ;  /* 0x0400010036557fae */ /* 0x000fe8000b901c4e */
[----:B------:R-:W-:Y:S04]  /*1860*/  LDGSTS.E.BYPASS.128 [R87+0x4000], desc[UR14][R52.64+0x100] ;  /* 0x0400010034577fae */ /* 0x000fe8000b901c4e */
[----:B------:R-:W0:Y:S04]  /*1870*/  LDGDEPBAR ;  /* 0x00000000000079af */ /* 0x000e280000000000 */
        /* <DEDUP_REMOVED lines=16> */
[----:B------:R-:W0:Y:S01]  /*1980*/  LDGDEPBAR ;  /* 0x00000000000079af */ /* 0x000e220000000000 */
[----:B------:R-:W-:Y:S06]  /*1990*/  BAR.SYNC.DEFER_BLOCKING 0x0 ;  /* 0x0000000000007b1d */ /* 0x000fec0000010000 */
[----:B------:R-:W-:Y:S01]  /*19a0*/  @!PT LDS RZ, [RZ] ;  /* 0x00000000fffff984 */ /* 0x000fe20000000800 */
[----:B------:R-:W-:Y:S01]  /*19b0*/  @!PT LDS RZ, [RZ] ;  /* 0x00000000fffff984 */ /* 0x000fe20000000800 */
[----:B------:R-:W-:Y:S01]  /*19c0*/  @!PT LDS RZ, [RZ] ;  /* 0x00000000fffff984 */ /* 0x000fe20000000800 */
[----:B------:R2:W-:Y:S04]  /*19d0*/  LDGSTS.E.BYPASS.128 [R73+0x8000], desc[UR14][R66.64+0x200] ;  /* 0x0800020042497fae */ /* 0x0005e8000b901c4e */
[----:B------:R3:W-:Y:S04]  /*19e0*/  LDGSTS.E.BYPASS.128 [R75+0x8000], desc[UR14][R64.64+0x200] ;  /* 0x08000200404b7fae */ /* 0x0007e8000b901c4e */
[----:B------:R4:W-:Y:S04]  /*19f0*/  LDGSTS.E.BYPASS.128 [R77+0x8000], desc[UR14][R62.64+0x200] ;  /* 0x080002003e4d7fae */ /* 0x0009e8000b901c4e */
[----:B------:R5:W-:Y:S01]  /*1a00*/  LDGSTS.E.BYPASS.128 [R79+0x8000], desc[UR14][R60.64+0x200] ;  /* 0x080002003c4f7fae */ /* 0x000be2000b901c4e */
[----:B--2---:R-:W-:-:S02]  /*1a10*/  CS2R R66, SRZ ;  /* 0x0000000000427805 */ /* 0x004fc4000001ff00 */
[----:B------:R-:W-:Y:S01]  /*1a20*/  CS2R R72, SRZ ;  /* 0x0000000000487805 */ /* 0x000fe2000001ff00 */
[----:B------:R2:W-:Y:S01]  /*1a30*/  LDGSTS.E.BYPASS.128 [R81+0x8000], desc[UR14][R58.64+0x200] ;  /* 0x080002003a517fae */ /* 0x0005e2000b901c4e */
[----:B---3--:R-:W-:Y:S02]  /*1a40*/  CS2R R64, SRZ ;  /* 0x0000000000407805 */ /* 0x008fe4000001ff00 */
[----:B------:R-:W-:Y:S01]  /*1a50*/  CS2R R74, SRZ ;  /* 0x00000000004a7805 */ /* 0x000fe2000001ff00 */
[----:B------:R3:W-:Y:S01]  /*1a60*/  LDGSTS.E.BYPASS.128 [R83+0x8000], desc[UR14][R56.64+0x200] ;  /* 0x0800020038537fae */ /* 0x0007e2000b901c4e */
[----:B----4-:R-:W-:Y:S02]  /*1a70*/  CS2R R62, SRZ ;  /* 0x00000000003e7805 */ /* 0x010fe4000001ff00 */
[----:B------:R-:W-:Y:S01]  /*1a80*/  CS2R R76, SRZ ;  /* 0x00000000004c7805 */ /* 0x000fe2000001ff00 */
[----:B------:R4:W-:Y:S01]  /*1a90*/  LDGSTS.E.BYPASS.128 [R85+0x8000], desc[UR14][R54.64+0x200] ;  /* 0x0800020036557fae */ /* 0x0009e2000b901c4e */
[----:B-----5:R-:W-:-:S02]  /*1aa0*/  CS2R R60, SRZ ;  /* 0x00000000003c7805 */ /* 0x020fc4000001ff00 */
[----:B------:R-:W-:Y:S01]  /*1ab0*/  CS2R R78, SRZ ;  /* 0x00000000004e7805 */ /* 0x000fe2000001ff00 */
[----:B------:R5:W-:Y:S01]  /*1ac0*/  LDGSTS.E.BYPASS.128 [R87+0x8000], desc[UR14][R52.64+0x200] ;  /* 0x0800020034577fae */ /* 0x000be2000b901c4e */
[----:B-12---:R-:W-:Y:S02]  /*1ad0*/  CS2R R58, SRZ ;  /* 0x00000000003a7805 */ /* 0x006fe4000001ff00 */
[----:B------:R-:W-:Y:S01]  /*1ae0*/  CS2R R80, SRZ ;  /* 0x0000000000507805 */ /* 0x000fe2000001ff00 */
[----:B------:R-:W0:Y:S01]  /*1af0*/  LDGDEPBAR ;  /* 0x00000000000079af */ /* 0x000e220000000000 */
[----:B---3--:R-:W-:Y:S02]  /*1b00*/  CS2R R56, SRZ ;  /* 0x0000000000387805 */ /* 0x008fe4000001ff00 */
[----:B------:R-:W-:Y:S01]  /*1b10*/  CS2R R82, SRZ ;  /* 0x0000000000527805 */ /* 0x000fe2000001ff00 */
[----:B------:R1:W-:Y:S01]  /*1b20*/  LDGSTS.E.BYPASS.128 [R115+0x20000], desc[UR14][R70.64+0x200] ;  /* 0x2000020046737fae */ /* 0x0003e2000b901c4e */
[----:B----4-:R-:W-:-:S02]  /*1b30*/  CS2R R54, SRZ ;  /* 0x0000000000367805 */ /* 0x010fc4000001ff00 */
[----:B------:R-:W-:Y:S01]  /*1b40*/  CS2R R84, SRZ ;  /* 0x0000000000547805 */ /* 0x000fe2000001ff00 */
[----:B------:R2:W-:Y:S01]  /*1b50*/  LDGSTS.E.BYPASS.128 [R117+0x20000], desc[UR14][R68.64+0x200] ;  /* 0x2000020044757fae */ /* 0x0005e2000b901c4e */
[----:B-----5:R-:W-:Y:S02]  /*1b60*/  CS2R R52, SRZ ;  /* 0x0000000000347805 */ /* 0x020fe4000001ff00 */
[----:B------:R-:W-:Y:S01]  /*1b70*/  CS2R R86, SRZ ;  /* 0x0000000000567805 */ /* 0x000fe2000001ff00 */
[----:B------:R3:W-:Y:S04]  /*1b80*/  LDGSTS.E.BYPASS.128 [R119+0x20000], desc[UR14][R50.64+0x200] ;  /* 0x2000020032777fae */ /* 0x0007e8000b901c4e */
[----:B------:R4:W-:Y:S01]  /*1b90*/  LDGSTS.E.BYPASS.128 [R121+0x20000], desc[UR14][R48.64+0x200] ;  /* 0x2000020030797fae */ /* 0x0009e2000b901c4e */
[----:B-1----:R-:W-:-:S03]  /*1ba0*/  CS2R R70, SRZ ;  /* 0x0000000000467805 */ /* 0x002fc6000001ff00 */
[----:B------:R1:W-:Y:S01]  /*1bb0*/  LDGSTS.E.BYPASS.128 [R143+0x20000], desc[UR14][R46.64+0x200] ;  /* 0x200002002e8f7fae */ /* 0x0003e2000b901c4e */
[----:B--2---:R-:W-:-:S03]  /*1bc0*/  CS2R R68, SRZ ;  /* 0x0000000000447805 */ /* 0x004fc6000001ff00 */
[----:B------:R2:W-:Y:S01]  /*1bd0*/  LDGSTS.E.BYPASS.128 [R145+0x20000], desc[UR14][R44.64+0x200] ;  /* 0x200002002c917fae */ /* 0x0005e2000b901c4e */
[----:B---3--:R-:W-:-:S03]  /*1be0*/  CS2R R50, SRZ ;  /* 0x0000000000327805 */ /* 0x008fc6000001ff00 */
[----:B------:R3:W-:Y:S01]  /*1bf0*/  LDGSTS.E.BYPASS.128 [R147+0x20000], desc[UR14][R42.64+0x200] ;  /* 0x200002002a937fae */ /* 0x0007e2000b901c4e */
[----:B----4-:R-:W-:-:S03]  /*1c00*/  CS2R R48, SRZ ;  /* 0x0000000000307805 */ /* 0x010fc6000001ff00 */
[----:B------:R4:W-:Y:S01]  /*1c10*/  LDGSTS.E.BYPASS.128 [R149+0x20000], desc[UR14][R40.64+0x200] ;  /* 0x2000020028957fae */ /* 0x0009e2000b901c4e */
[----:B-1----:R-:W-:Y:S01]  /*1c20*/  IMAD.X R143, RZ, RZ, R39, P0 ;  /* 0x000000ffff8f7224 */ /* 0x002fe200000e0627 */
[----:B------:R-:W-:Y:S02]  /*1c30*/  IADD3 R144, P0, R34, 0x300, RZ ;  /* 0x0000030022907810 */ /* 0x000fe40007f1e0ff */
[----:B------:R-:W-:Y:S01]  /*1c40*/  CS2R R46, SRZ ;  /* 0x00000000002e7805 */ /* 0x000fe2000001ff00 */
[----:B------:R1:W-:Y:S01]  /*1c50*/  LDGSTS.E.BYPASS.128 [R151+0x20000], desc[UR14][R38.64+0x200] ;  /* 0x2000020026977fae */ /* 0x0003e2000b901c4e */
[----:B--2---:R-:W-:Y:S01]  /*1c60*/  IMAD.X R145, RZ, RZ, R37, P1 ;  /* 0x000000ffff917224 */ /* 0x004fe200008e0625 */
[----:B------:R-:W-:Y:S02]  /*1c70*/  IADD3 R146, P1, R32, 0x300, RZ ;  /* 0x0000030020927810 */ /* 0x000fe40007f3e0ff */
[----:B------:R-:W-:Y:S01]  /*1c80*/  CS2R R44, SRZ ;  /* 0x00000000002c7805 */ /* 0x000fe2000001ff00 */
[----:B------:R2:W-:Y:S01]  /*1c90*/  LDGSTS.E.BYPASS.128 [R153+0x20000], desc[UR14][R36.64+0x200] ;  /* 0x2000020024997fae */ /* 0x0005e2000b901c4e */
[----:B---3--:R-:W-:Y:S01]  /*1ca0*/  IMAD.X R147, RZ, RZ, R35, P0 ;  /* 0x000000ffff937224 */ /* 0x008fe200000e0623 */
[----:B------:R-:W-:-:S02]  /*1cb0*/  IADD3 R148, P0, R24, 0x300, RZ ;  /* 0x0000030018947810 */ /* 0x000fc40007f1e0ff */
[----:B------:R-:W-:Y:S01]  /*1cc0*/  CS2R R42, SRZ ;  /* 0x00000000002a7805 */ /* 0x000fe2000001ff00 */
[----:B------:R3:W-:Y:S01]  /*1cd0*/  LDGSTS.E.BYPASS.128 [R155+0x20000], desc[UR14][R34.64+0x200] ;  /* 0x20000200229b7fae */ /* 0x0007e2000b901c4e */
[----:B----4-:R-:W-:Y:S01]  /*1ce0*/  IMAD.X R149, RZ, RZ, R33, P1 ;  /* 0x000000ffff957224 */ /* 0x010fe200008e0621 */
[----:B------:R-:W-:Y:S02]  /*1cf0*/  IADD3 R152, P1, R28, 0x300, RZ ;  /* 0x000003001c987810 */ /* 0x000fe40007f3e0ff */
[----:B------:R-:W-:Y:S01]  /*1d00*/  CS2R R40, SRZ ;  /* 0x0000000000287805 */ /* 0x000fe2000001ff00 */
[----:B------:R4:W-:Y:S01]  /*1d10*/  LDGSTS.E.BYPASS.128 [R157+0x20000], desc[UR14][R32.64+0x200] ;  /* 0x20000200209d7fae */ /* 0x0009e2000b901c4e */
[----:B-1----:R-:W-:Y:S01]  /*1d20*/  IMAD.X R151, RZ, RZ, R25, P0 ;  /* 0x000000ffff977224 */ /* 0x002fe200000e0619 */
[----:B------:R-:W-:Y:S02]  /*1d30*/  CS2R R38, SRZ ;  /* 0x0000000000267805 */ /* 0x000fe4000001ff00 */
[----:B------:R1:W-:Y:S01]  /*1d40*/  LDGSTS.E.BYPASS.128 [R159+0x20000], desc[UR14][R24.64+0x200] ;  /* 0x20000200189f7fae */ /* 0x0003e2000b901c4e */
[----:B--2---:R-:W-:-:S02]  /*1d50*/  IADD3 R153, P0, R30, 0x300, RZ ;  /* 0x000003001e997810 */ /* 0x004fc40007f1e0ff */
[----:B------:R-:W-:Y:S01]  /*1d60*/  CS2R R36, SRZ ;  /* 0x0000000000247805 */ /* 0x000fe2000001ff00 */
[----:B------:R2:W-:Y:S01]  /*1d70*/  LDGSTS.E.BYPASS.128 [R161+0x20000], desc[UR14][R26.64+0x200] ;  /* 0x200002001aa17fae */ /* 0x0005e2000b901c4e */
[----:B---3--:R-:W-:Y:S01]  /*1d80*/  IMAD.X R155, RZ, RZ, R29, P1 ;  /* 0x000000ffff9b7224 */ /* 0x008fe200008e061d */
[----:B------:R-:W-:Y:S01]  /*1d90*/  CS2R R34, SRZ ;  /* 0x0000000000227805 */ /* 0x000fe2000001ff00 */
[----:B------:R-:W-:Y:S01]  /*1da0*/  IMAD.X R156, RZ, RZ, R31, P0 ;  /* 0x000000ffff9c7224 */ /* 0x000fe200000e061f */
[----:B------:R3:W-:Y:S01]  /*1db0*/  LDGSTS.E.BYPASS.128 [R163+0x20000], desc[UR14][R28.64+0x200] ;  /* 0x200002001ca37fae */ /* 0x0007e2000b901c4e */
[----:B----4-:R-:W-:Y:S02]  /*1dc0*/  CS2R R32, SRZ ;  /* 0x0000000000207805 */ /* 0x010fe4000001ff00 */
[----:B------:R-:W-:Y:S01]  /*1dd0*/  LOP3.LUT R157, R158, 0x7fffffc, RZ, 0xc0, !PT ;  /* 0x07fffffc9e9d7812 */ /* 0x000fe200078ec0ff */
[----:B------:R4:W-:Y:S01]  /*1de0*/  LDGSTS.E.BYPASS.128 [R165+0x20000], desc[UR14][R30.64+0x200] ;  /* 0x200002001ea57fae */ /* 0x0009e2000b901c4e */
[----:B-1----:R-:W-:Y:S01]  /*1df0*/  IMAD.MOV.U32 R159, RZ, RZ, -0x80 ;  /* 0xffffff80ff9f7424 */ /* 0x002fe200078e00ff */
[----:B------:R-:W-:-:S02]  /*1e00*/  CS2R R24, SRZ ;  /* 0x0000000000187805 */ /* 0x000fc4000001ff00 */
[----:B------:R-:W0:Y:S01]  /*1e10*/  LDGDEPBAR ;  /* 0x00000000000079af */ /* 0x000e220000000000 */
[----:B--2---:R-:W-:Y:S02]  /*1e20*/  CS2R R26, SRZ ;  /* 0x00000000001a7805 */ /* 0x004fe4000001ff00 */
[----:B---3--:R-:W-:Y:S02]  /*1e30*/  CS2R R28, SRZ ;  /* 0x00000000001c7805 */ /* 0x008fe4000001ff00 */
[----:B----4-:R-:W-:-:S07]  /*1e40*/  CS2R R30, SRZ ;  /* 0x00000000001e7805 */ /* 0x010fce000001ff00 */
.L_x_0:
[----:B------:R-:W1:Y:S01]  /*1e50*/  SHFL.IDX PT, R114, R157, RZ, 0x1f ;  /* 0x00001fff9d727589 */ /* 0x000e6200000e0000 */
[----:B------:R-:W-:Y:S01]  /*1e60*/  UIADD3 UR11, UR11, 0x1, URZ ;  /* 0x000000010b0b7890 */ /* 0x000fe2000fffe03f */
[----:B------:R-:W-:-:S04]  /*1e70*/  DEPBAR.LE SB0, 0x4 ;  /* 0x000081000000791a */ /* 0x000fc80000000000 */
[----:B------:R-:W-:Y:S01]  /*1e80*/  UISETP.GE.AND UP0, UPT, UR11, 0x4, UPT ;  /* 0x000000040b00788c */ /* 0x000fe2000bf06270 */
[----:B------:R-:W-:Y:S01]  /*1e90*/  BAR.SYNC.DEFER_BLOCKING 0x0 ;  /* 0x0000000000007b1d */ /* 0x000fe20000010000 */
[----:B------:R-:W-:Y:S01]  /*1ea0*/  UIADD3 UR12, UR12, 0x1, URZ ;  /* 0x000000010c0c7890 */ /* 0x000fe2000fffe03f */
[----:B------:R-:W-:Y:S01]  /*1eb0*/  IADD3 R120, P1, R101, UR6, RZ ;  /* 0x0000000665787c10 */ /* 0x000fe2000ff3e0ff */
[----:B------:R-:W-:Y:S01]  /*1ec0*/  USEL UR11, UR11, URZ, !UP0 ;  /* 0x0000003f0b0b7287 */ /* 0x000fe2000c000000 */
[----:B------:R-:W-:Y:S02]  /*1ed0*/  VIADD R159, R159, 0x80 ;  /* 0x000000809f9f7836 */ /* 0x000fe40000000000 */
[----:B------:R-:W-:Y:S01]  /*1ee0*/  UMOV UR19, 0x40000040 ;  /* 0x4000004000137882 */ /* 0x000fe20000000000 */
[----:B------:R-:W-:Y:S01]  /*1ef0*/  ULEA UR4, UR11, UR10, 0xe ;  /* 0x0000000a0b047291 */ /* 0x000fe2000f8e703f */
[----:B------:R-:W-:Y:S02]  /*1f00*/  IADD3.X R121, R103, UR7, RZ, P1, !PT ;  /* 0x0000000767797c10 */ /* 0x000fe40008ffe4ff */
[----:B------:R-:W-:Y:S01]  /*1f10*/  IADD3 R118, P1, R102, UR6, RZ ;  /* 0x0000000666767c10 */ /* 0x000fe2000ff3e0ff */
[----:B------:R-:W-:Y:S01]  /*1f20*/  USHF.R.U32.HI UR8, URZ, 0x4, UR4 ;  /* 0x000000043f087899 */ /* 0x000fe20008011604 */
[----:B------:R-:W-:Y:S01]  /*1f30*/  ISETP.GE.U32.AND P0, PT, R159, 0xa80, PT ;  /* 0x00000a809f00780c */ /* 0x000fe20003f06070 */
[----:B------:R-:W-:Y:S01]  /*1f40*/  ULEA UR4, UR11, UR13, 0xf ;  /* 0x0000000d0b047291 */ /* 0x000fe2000f8e783f */
[----:B------:R-:W-:Y:S01]  /*1f50*/  IADD3.X R119, R105, UR7, RZ, P1, !PT ;  /* 0x0000000769777c10 */ /* 0x000fe20008ffe4ff */
[----:B------:R-:W-:Y:S01]  /*1f60*/  ULOP3.LUT UR8, UR8, 0x3fff, URZ, 0xc0, !UPT ;  /* 0x00003fff08087892 */ /* 0x000fe2000f8ec03f */
[----:B-1----:R-:W-:Y:S01]  /*1f70*/  R2UR UR5, R114 ;  /* 0x00000000720572ca */ /* 0x002fe200000e0000 */
[----:B------:R-:W-:Y:S01]  /*1f80*/  USHF.R.U32.HI UR4, URZ, 0x4, UR4 ;  /* 0x000000043f047899 */ /* 0x000fe20008011604 */
[----:B------:R-:W-:-:S03]  /*1f90*/  IADD3 R114, P1, R104, UR6, RZ ;  /* 0x0000000668727c10 */ /* 0x000fc6000ff3e0ff */
[----:B------:R-:W-:Y:S01]  /*1fa0*/  ULOP3.LUT UR4, UR4, 0x3fff, URZ, 0xc0, !UPT ;  /* 0x00003fff04047892 */ /* 0x000fe2000f8ec03f */
[----:B------:R-:W-:Y:S01]  /*1fb0*/  IADD3.X R115, R107, UR7, RZ, P1, !PT ;  /* 0x000000076b737c10 */ /* 0x000fe20008ffe4ff */
[----:B------:R-:W-:Y:S01]  /*1fc0*/  WARPGROUP.ARRIVE ;  /* 0x00000000000079c5 */ /* 0x000fe20000000000 */
[----:B------:R-:W-:Y:S01]  /*1fd0*/  IADD3 R116, P1, R106, UR6, RZ ;  /* 0x000000066a747c10 */ /* 0x000fe2000ff3e0ff */
[----:B------:R-:W-:-:S03]  /*1fe0*/  ULOP3.LUT UR18, UR4, 0x4000000, URZ, 0xfc, !UPT ;  /* 0x0400000004127892 */ /* 0x000fc6000f8efc3f */
[----:B------:R-:W-:Y:S01]  /*1ff0*/  IADD3.X R117, R109, UR7, RZ, P1, !PT ;  /* 0x000000076d757c10 */ /* 0x000fe20008ffe4ff */
[----:B------:R-:W-:-:S04]  /*2000*/  USHF.L.U32 UR5, UR5, 0x7, URZ ;  /* 0x0000000705057899 */ /* 0x000fc8000800063f */
[----:B------:R-:W-:-:S04]  /*2010*/  ULOP3.LUT UR5, UR5, 0x180, URZ, 0xc0, !UPT ;  /* 0x0000018005057892 */ /* 0x000fc8000f8ec03f */
[----:B------:R-:W-:-:S03]  /*2020*/  UIADD3 UR8, UP0, UR5, UR8, URZ ;  /* 0x0000000805087290 */ /* 0x000fc6000ff1e03f */
[----:B------:R-:W-:Y:S01]  /*2030*/  UMOV UR5, URZ ;  /* 0x0000003f00057c82 */ /* 0x000fe20008000000 */
[----:B------:R-:W-:Y:S02]  /*2040*/  UIADD3.X UR9, URZ, URZ, URZ, UP0, !UPT ;  /* 0x0000003f3f097290 */ /* 0x000fe400087fe43f */
[----:B------:R-:W-:Y:S02]  /*2050*/  ULOP3.LUT UR16, UR8, 0x2000000, URZ, 0xfc, !UPT ;  /* 0x0200000008107892 */ /* 0x000fe4000f8efc3f */
[----:B------:R-:W-:Y:S02]  /*2060*/  ULOP3.LUT UR17, UR9, 0x40000040, URZ, 0xfc, !UPT ;  /* 0x4000004009117892 */ /* 0x000fe4000f8efc3f */
[----:B------:R-:W-:-:S04]  /*2070*/  UISETP.GE.AND UP0, UPT, UR12, 0x4, UPT ;  /* 0x000000040c00788c */ /* 0x000fc8000bf06270 */
[----:B------:R-:W-:-:S03]  /*2080*/  USEL UR12, UR12, URZ, !UP0 ;  /* 0x0000003f0c0c7287 */ /* 0x000fc6000c000000 */
[----:B------:R-:W-:Y:S01]  /*2090*/  HGMMA.64x128x16.F32.BF16 R24, gdesc[UR16], R24 ;  /* 0x01e00000101879f0 */ /* 0x000fe20008701818 */
[----:B------:R-:W-:Y:S01]  /*20a0*/  UMOV UR16, 0x2000002 ;  /* 0x0200000200107882 */ /* 0x000fe20000000000 */
[----:B------:R-:W-:Y:S01]  /*20b0*/  UMOV UR17, 0x40000040 ;  /* 0x4000004000117882 */ /* 0x000fe20000000000 */
[----:B------:R-:W-:Y:S01]  /*20c0*/  UMOV UR18, 0x4000002 ;  /* 0x0400000200127882 */ /* 0x000fe20000000000 */
[----:B------:R-:W-:Y:S01]  /*20d0*/  UMOV UR19, 0x40000040 ;  /* 0x4000004000137882 */ /* 0x000fe20000000000 */
[----:B------:R-:W-:Y:S02]  /*20e0*/  UIADD3.64 UR16, UR8, UR16, URZ ;  /* 0x0000001008107297 */ /* 0x000fe4000fffe03f */
[----:B------:R-:W-:-:S09]  /*20f0*/  UIADD3.64 UR18, UR4, UR18, URZ ;  /* 0x0000001204127297 */ /* 0x000fd2000fffe03f */
        /* <DEDUP_REMOVED lines=41> */
[----:B------:R-:W-:Y:S02]  /*2390*/  UIADD3.64 UR18, UR4, UR18, URZ ;  /* 0x0000001204127297 */ /* 0x000fe4000fffe03f */
[----:B------:R-:W-:-:S06]  /*23a0*/  ULEA UR4, UR12, UR10, 0xe ;  /* 0x0000000a0c047291 */ /* 0x000fcc000f8e703f */
[----:B------:R-:W-:Y:S02]  /*23b0*/  LEA R161, R10, UR4, 0x1 ;  /* 0x000000040aa17c11 */ /* 0x000fe4000f8e08ff */
[----:B------:R-:W-:Y:S02]  /*23c0*/  LEA R163, R12, UR4, 0x1 ;  /* 0x000000040ca37c11 */ /* 0x000fe4000f8e08ff */
[----:B------:R-:W-:Y:S01]  /*23d0*/  LEA R165, R14, UR4, 0x1 ;  /* 0x000000040ea57c11 */ /* 0x000fe2000f8e08ff */
[----:B------:R-:W-:Y:S03]  /*23e0*/  HGMMA.64x128x16.F32.BF16 R24, gdesc[UR16], R24, gsb0 ;  /* 0x01e00000101879f0 */ /* 0x000fe60008001818 */
[----:B------:R-:W-:Y:S02]  /*23f0*/  WARPGROUP.DEPBAR.LE gsb0, 0x1 ;  /* 0x00008000000079c5 */ /* 0x000fe40000010100 */
[----:B------:R-:W-:Y:S06]  /*2400*/  BAR.SYNC.DEFER_BLOCKING 0x0 ;  /* 0x0000000000007b1d */ /* 0x000fec0000010000 */
[----:B------:R-:W-:Y:S01]  /*2410*/  @!PT LDS RZ, [RZ] ;  /* 0x00000000fffff984 */ /* 0x000fe20000000800 */
[----:B------:R-:W-:Y:S01]  /*2420*/  @!PT LDS RZ, [RZ] ;  /* 0x00000000fffff984 */ /* 0x000fe20000000800 */
[----:B------:R-:W-:Y:S01]  /*2430*/  @!PT LDS RZ, [RZ] ;  /* 0x00000000fffff984 */ /* 0x000fe20000000800 */
[----:B------:R1:W-:Y:S04]  /*2440*/  LDGSTS.E.BYPASS.128 [R161], desc[UR14][R120.64], !P0 ;  /* 0x0000000078a17fae */ /* 0x0003e8000c101c4e */
[----:B------:R2:W-:Y:S04]  /*2450*/  LDGSTS.E.BYPASS.128 [R163], desc[UR14][R118.64], !P0 ;  /* 0x0000000076a37fae */ /* 0x0005e8000c101c4e */
[----:B------:R3:W-:Y:S01]  /*2460*/  LDGSTS.E.BYPASS.128 [R165], desc[UR14][R114.64], !P0 ;  /* 0x0000000072a57fae */ /* 0x0007e2000c101c4e */
[----:B-1----:R-:W-:-:S02]  /*2470*/  IADD3 R120, P1, R108, UR6, RZ ;  /* 0x000000066c787c10 */ /* 0x002fc4000ff3e0ff */
[----:B------:R-:W-:Y:S02]  /*2480*/  LEA R161, R16, UR4, 0x1 ;  /* 0x0000000410a17c11 */ /* 0x000fe4000f8e08ff */
[----:B------:R-:W-:Y:S02]  /*2490*/  IADD3.X R121, R111, UR7, RZ, P1, !PT ;  /* 0x000000076f797c10 */ /* 0x000fe40008ffe4ff */
[----:B--2---:R-:W-:Y:S01]  /*24a0*/  IADD3 R118, P1, R110, UR6, RZ ;  /* 0x000000066e767c10 */ /* 0x004fe2000ff3e0ff */
[----:B------:R1:W-:Y:S01]  /*24b0*/  LDGSTS.E.BYPASS.128 [R161], desc[UR14][R116.64], !P0 ;  /* 0x0000000074a17fae */ /* 0x0003e2000c101c4e */
[----:B------:R-:W-:Y:S02]  /*24c0*/  LEA R163, R18, UR4, 0x1 ;  /* 0x0000000412a37c11 */ /* 0x000fe4000f8e08ff */
[----:B------:R-:W-:Y:S02]  /*24d0*/  IADD3.X R119, R113, UR7, RZ, P1, !PT ;  /* 0x0000000771777c10 */ /* 0x000fe40008ffe4ff */
[----:B---3--:R-:W-:Y:S01]  /*24e0*/  IADD3 R114, P1, R112, UR6, RZ ;  /* 0x0000000670727c10 */ /* 0x008fe2000ff3e0ff */
[----:B------:R2:W-:Y:S01]  /*24f0*/  LDGSTS.E.BYPASS.128 [R163], desc[UR14][R120.64], !P0 ;  /* 0x0000000078a37fae */ /* 0x0005e2000c101c4e */
[----:B------:R-:W-:-:S02]  /*2500*/  LEA R165, R21, UR4, 0x1 ;  /* 0x0000000415a57c11 */ /* 0x000fc4000f8e08ff */
[----:B------:R-:W-:Y:S02]  /*2510*/  IADD3.X R115, R123, UR7, RZ, P1, !PT ;  /* 0x000000077b737c10 */ /* 0x000fe40008ffe4ff */
[----:B-1----:R-:W-:Y:S01]  /*2520*/  IADD3 R116, P1, R122, UR6, RZ ;  /* 0x000000067a747c10 */ /* 0x002fe2000ff3e0ff */
[----:B------:R1:W-:Y:S01]  /*2530*/  LDGSTS.E.BYPASS.128 [R165], desc[UR14][R118.64], !P0 ;  /* 0x0000000076a57fae */ /* 0x0003e2000c101c4e */
[----:B------:R-:W-:Y:S02]  /*2540*/  LEA R161, R23, UR4, 0x1 ;  /* 0x0000000417a17c11 */ /* 0x000fe4000f8e08ff */
[----:B------:R-:W-:Y:S02]  /*2550*/  IADD3.X R117, R125, UR7, RZ, P1, !PT ;  /* 0x000000077d757c10 */ /* 0x000fe40008ffe4ff */
[----:B--2---:R-:W-:Y:S01]  /*2560*/  IADD3 R120, P1, R124, UR6, RZ ;  /* 0x000000067c787c10 */ /* 0x004fe2000ff3e0ff */
[----:B------:R2:W-:Y:S01]  /*2570*/  LDGSTS.E.BYPASS.128 [R161], desc[UR14][R114.64], !P0 ;  /* 0x0000000072a17fae */ /* 0x0005e2000c101c4e */
[----:B------:R-:W-:Y:S01]  /*2580*/  LEA R163, R88, UR4, 0x1 ;  /* 0x0000000458a37c11 */ /* 0x000fe2000f8e08ff */
[----:B------:R-:W-:Y:S01]  /*2590*/  ULEA UR4, UR12, UR13, 0xf ;  /* 0x0000000d0c047291 */ /* 0x000fe2000f8e783f */
[----:B------:R-:W-:-:S03]  /*25a0*/  IADD3.X R121, R127, UR7, RZ, P1, !PT ;  /* 0x000000077f797c10 */ /* 0x000fc60008ffe4ff */
[----:B------:R3:W-:Y:S02]  /*25b0*/  LDGSTS.E.BYPASS.128 [R163], desc[UR14][R116.64], !P0 ;  /* 0x0000000074a37fae */ /* 0x0007e4000c101c4e */
[----:B-1----:R-:W-:Y:S02]  /*25c0*/  LEA R165, R11, UR4, 0x1 ;  /* 0x000000040ba57c11 */ /* 0x002fe4000f8e08ff */
[----:B------:R-:W0:Y:S01]  /*25d0*/  LDGDEPBAR ;  /* 0x00000000000079af */ /* 0x000e220000000000 */
[----:B--2---:R-:W-:-:S03]  /*25e0*/  IADD3 R114, P1, R126, UR6, RZ ;  /* 0x000000067e727c10 */ /* 0x004fc6000ff3e0ff */
[----:B------:R1:W-:Y:S01]  /*25f0*/  LDGSTS.E.BYPASS.128 [R165], desc[UR14][R120.64], !P0 ;  /* 0x0000000078a57fae */ /* 0x0003e2000c101c4e */
[----:B------:R-:W-:Y:S02]  /*2600*/  LEA R161, R13, UR4, 0x1 ;  /* 0x000000040da17c11 */ /* 0x000fe4000f8e08ff */
[----:B------:R-:W-:Y:S02]  /*2610*/  IADD3.X R115, R129, UR7, RZ, P1, !PT ;  /* 0x0000000781737c10 */ /* 0x000fe40008ffe4ff */
[----:B---3--:R-:W-:Y:S02]  /*2620*/  IADD3 R116, P1, R128, UR6, RZ ;  /* 0x0000000680747c10 */ /* 0x008fe4000ff3e0ff */
[----:B------:R-:W-:Y:S01]  /*2630*/  LEA R163, R15, UR4, 0x1 ;  /* 0x000000040fa37c11 */ /* 0x000fe2000f8e08ff */
[----:B------:R2:W-:Y:S01]  /*2640*/  LDGSTS.E.BYPASS.128 [R161], desc[UR14][R114.64], !P0 ;  /* 0x0000000072a17fae */ /* 0x0005e2000c101c4e */
[----:B------:R-:W-:Y:S02]  /*2650*/  IADD3.X R117, R131, UR7, RZ, P1, !PT ;  /* 0x0000000783757c10 */ /* 0x000fe40008ffe4ff */
[----:B------:R-:W-:-:S02]  /*2660*/  IADD3 R118, P1, R130, UR6, RZ ;  /* 0x0000000682767c10 */ /* 0x000fc4000ff3e0ff */
[----:B-1----:R-:W-:Y:S01]  /*2670*/  LEA R165, R17, UR4, 0x1 ;  /* 0x0000000411a57c11 */ /* 0x002fe2000f8e08ff */
[----:B------:R1:W-:Y:S01]  /*2680*/  LDGSTS.E.BYPASS.128 [R163], desc[UR14][R116.64], !P0 ;  /* 0x0000000074a37fae */ /* 0x0003e2000c101c4e */
[----:B------:R-:W-:Y:S02]  /*2690*/  IADD3.X R119, R133, UR7, RZ, P1, !PT ;  /* 0x0000000785777c10 */ /* 0x000fe40008ffe4ff */
[----:B------:R-:W-:-:S03]  /*26a0*/  IADD3 R120, P1, R132, UR6, RZ ;  /* 0x0000000684787c10 */ /* 0x000fc6000ff3e0ff */
[----:B------:R3:W-:Y:S01]  /*26b0*/  LDGSTS.E.BYPASS.128 [R165], desc[UR14][R118.64], !P0 ;  /* 0x0000000076a57fae */ /* 0x0007e2000c101c4e */
[----:B------:R-:W-:Y:S02]  /*26c0*/  IADD3.X R121, R135, UR7, RZ, P1, !PT ;  /* 0x0000000787797c10 */ /* 0x000fe40008ffe4ff */
[----:B--2---:R-:W-:Y:S02]  /*26d0*/  IADD3 R114, P1, R134, UR6, RZ ;  /* 0x0000000686727c10 */ /* 0x004fe4000ff3e0ff */
[----:B------:R-:W-:Y:S02]  /*26e0*/  LEA R161, R20, UR4, 0x1 ;  /* 0x0000000414a17c11 */ /* 0x000fe4000f8e08ff */
[----:B------:R-:W-:Y:S02]  /*26f0*/  IADD3.X R115, R137, UR7, RZ, P1, !PT ;  /* 0x0000000789737c10 */ /* 0x000fe40008ffe4ff */
[----:B-1----:R-:W-:Y:S01]  /*2700*/  IADD3 R116, P1, R136, UR6, RZ ;  /* 0x0000000688747c10 */ /* 0x002fe2000ff3e0ff */
[----:B------:R1:W-:Y:S01]  /*2710*/  LDGSTS.E.BYPASS.128 [R161], desc[UR14][R120.64], !P0 ;  /* 0x0000000078a17fae */ /* 0x0003e2000c101c4e */
[----:B------:R-:W-:-:S02]  /*2720*/  LEA R163, R22, UR4, 0x1 ;  /* 0x0000000416a37c11 */ /* 0x000fc4000f8e08ff */
[----:B------:R-:W-:Y:S02]  /*2730*/  IADD3.X R117, R139, UR7, RZ, P1, !PT ;  /* 0x000000078b757c10 */ /* 0x000fe40008ffe4ff */
[----:B---3--:R-:W-:Y:S01]  /*2740*/  IADD3 R118, P1, R138, UR6, RZ ;  /* 0x000000068a767c10 */ /* 0x008fe2000ff3e0ff */
[----:B------:R2:W-:Y:S01]  /*2750*/  LDGSTS.E.BYPASS.128 [R163], desc[UR14][R114.64], !P0 ;  /* 0x0000000072a37fae */ /* 0x0005e2000c101c4e */
[----:B------:R-:W-:Y:S02]  /*2760*/  LEA R165, R89, UR4, 0x1 ;  /* 0x0000000459a57c11 */ /* 0x000fe4000f8e08ff */
[----:B------:R-:W-:Y:S02]  /*2770*/  IADD3.X R119, R141, UR7, RZ, P1, !PT ;  /* 0x000000078d777c10 */ /* 0x000fe40008ffe4ff */
[----:B-1----:R-:W-:Y:S01]  /*2780*/  IADD3 R120, P1, R140, UR6, RZ ;  /* 0x000000068c787c10 */ /* 0x002fe2000ff3e0ff */
[----:B------:R1:W-:Y:S01]  /*2790*/  LDGSTS.E.BYPASS.128 [R165], desc[UR14][R116.64], !P0 ;  /* 0x0000000074a57fae */ /* 0x0003e2000c101c4e */
[----:B------:R-:W-:-:S02]  /*27a0*/  LEA R161, R90, UR4, 0x1 ;  /* 0x000000045aa17c11 */ /* 0x000fc4000f8e08ff */
[----:B------:R-:W-:Y:S02]  /*27b0*/  IADD3.X R121, R143, UR7, RZ, P1, !PT ;  /* 0x000000078f797c10 */ /* 0x000fe40008ffe4ff */
[----:B--2---:R-:W-:Y:S01]  /*27c0*/  IADD3 R114, P1, R142, UR6, RZ ;  /* 0x000000068e727c10 */ /* 0x004fe2000ff3e0ff */
        /* <DEDUP_REMOVED lines=25> */
[----:B------:R-:W-:Y:S01]  /*2960*/  LEA R163, R9, UR4, 0x1 ;  /* 0x0000000409a37c11 */ /* 0x000fe2000f8e08ff */
[----:B------:R-:W-:Y:S01]  /*2970*/  UIADD3 UR6, UP0, UR6, 0x100, URZ ;  /* 0x0000010006067890 */ /* 0x000fe2000ff1e03f */
[----:B------:R-:W-:Y:S02]  /*2980*/  IADD3.X R119, R156, UR7, RZ, P1, !PT ;  /* 0x000000079c777c10 */ /* 0x000fe40008ffe4ff */
[----:B-1----:R-:W-:Y:S01]  /*2990*/  LEA R121, R91, UR4, 0x1 ;  /* 0x000000045b797c11 */ /* 0x002fe2000f8e08ff */
[----:B------:R2:W-:Y:S01]  /*29a0*/  LDGSTS.E.BYPASS.128 [R163], desc[UR14][R116.64], !P0 ;  /* 0x0000000074a37fae */ /* 0x0005e2000c101c4e */
[----:B------:R-:W-:-:S03]  /*29b0*/  UIADD3.X UR7, URZ, UR7, URZ, UP0, !UPT ;  /* 0x000000073f077290 */ /* 0x000fc600087fe43f */
[----:B------:R2:W-:Y:S01]  /*29c0*/  LDGSTS.E.BYPASS.128 [R121], desc[UR14][R118.64], !P0 ;  /* 0x0000000076797fae */ /* 0x0005e2000c101c4e */
[----:B------:R-:W-:-:S03]  /*29d0*/  ISETP.GE.U32.AND P0, PT, R159, 0xb80, PT ;  /* 0x00000b809f00780c */ /* 0x000fc60003f06070 */
[----:B------:R-:W0:Y:S10]  /*29e0*/  LDGDEPBAR ;  /* 0x00000000000079af */ /* 0x000e340000000000 */
[----:B--2---:R-:W-:Y:S05]  /*29f0*/  @!P0 BRA `(.L_x_0) ;  /* 0xfffffff400148947 */ /* 0x004fea000383ffff */
[----:B------:R-:W-:Y:S02]  /*2a00*/  WARPGROUP.DEPBAR.LE gsb0, 0x0 ;  /* 0x00008000000079c5 */ /* 0x000fe40000010000 */
[----:B------:R-:W-:Y:S01]  /*2a10*/  LOP3.LUT R158, R158, 0x3, RZ, 0xc0, !PT ;  /* 0x000000039e9e7812 */ /* 0x000fe200078ec0ff */
[----:B------:R-:W-:-:S04]  /*2a20*/  DEPBAR.LE SB0, 0x0 ;  /* 0x000080000000791a */ /* 0x000fc80000000000 */
[----:B------:R-:W-:Y:S01]  /*2a30*/  SHF.R.U32.HI R3, RZ, 0x2, R0 ;  /* 0x00000002ff037819 */ /* 0x000fe20000011600 */
[----:B------:R-:W-:Y:S01]  /*2a40*/  IMAD.SHL.U32 R4, R0, 0x2, RZ ;  /* 0x0000000200047824 */ /* 0x000fe200078e00ff */
[----:B------:R-:W-:Y:S01]  /*2a50*/  LOP3.LUT R88, R19, 0x78, R2, 0xf8, !PT ;  /* 0x0000007813587812 */ /* 0x000fe200078ef802 */
[----:B------:R-:W-:Y:S01]  /*2a60*/  IMAD.SHL.U32 R6, R158, 0x10, RZ ;  /* 0x000000109e067824 */ /* 0x000fe200078e00ff */
[----:B------:R-:W-:Y:S02]  /*2a70*/  SGXT.U32 R3, R3, 0x3 ;  /* 0x000000030303781a */ /* 0x000fe40000000000 */
[----:B------:R-:W-:Y:S02]  /*2a80*/  LOP3.LUT R4, R4, 0x6, RZ, 0xc0, !PT ;  /* 0x0000000604047812 */ /* 0x000fe400078ec0ff */
[----:B------:R-:W-:Y:S02]  /*2a90*/  LOP3.LUT R3, R6, R3, RZ, 0xfc, !PT ;  /* 0x0000000306037212 */ /* 0x000fe400078efcff */
[----:B------:R-:W-:-:S03]  /*2aa0*/  ISETP.GE.AND P0, PT, R88, 0xc00, PT ;  /* 0x00000c005800780c */ /* 0x000fc60003f06270 */
[----:B------:R-:W-:Y:S01]  /*2ab0*/  IMAD R3, R3, 0x88, R4 ;  /* 0x0000008803037824 */ /* 0x000fe200078e0204 */
[----:B------:R-:W-:-:S04]  /*2ac0*/  ISETP.LT.AND P1, PT, R92, 0x1000, !P0 ;  /* 0x000010005c00780c */ /* 0x000fc80004721270 */
[----:B------:R-:W-:Y:S01]  /*2ad0*/  LEA R4, R3, UR10, 0x2 ;  /* 0x0000000a03047c11 */ /* 0x000fe2000f8e10ff */
[----:B------:R-:W-:Y:S01]  /*2ae0*/  BAR.SYNC.DEFER_BLOCKING 0x0 ;  /* 0x0000000000007b1d */ /* 0x000fe20000010000 */
[----:B------:R-:W-:Y:S02]  /*2af0*/  ISETP.LT.AND P6, PT, R93, 0x1000, !P0 ;  /* 0x000010005d00780c */ /* 0x000fe400047c1270 */
[----:B------:R-:W-:Y:S02]  /*2b00*/  ISETP.LT.AND P5, PT, R94, 0x1000, !P0 ;  /* 0x000010005e00780c */ /* 0x000fe400047a1270 */
[----:B------:R-:W-:-:S03]  /*2b10*/  ISETP.LT.AND P4, PT, R95, 0x1000, !P0 ;  /* 0x000010005f00780c */ /* 0x000fc60004781270 */
[----:B------:R-:W1:Y:S01]  /*2b20*/  LDC.64 R2, c[0x0][0x210] ;  /* 0x00008400ff027b82 */ /* 0x000e620000000a00 */
[----:B------:R-:W-:Y:S02]  /*2b30*/  CS2R R20, SRZ ;  /* 0x0000000000147805 */ /* 0x000fe4000001ff00 */
[----:B------:R-:W-:Y:S02]  /*2b40*/  CS2R R22, SRZ ;  /* 0x0000000000167805 */ /* 0x000fe4000001ff00 */
[----:B------:R-:W-:Y:S02]  /*2b50*/  ISETP.LT.AND P3, PT, R96, 0x1000, !P0 ;  /* 0x000010006000780c */ /* 0x000fe40004761270 */
[----:B------:R-:W-:Y:S02]  /*2b60*/  CS2R R16, SRZ ;  /* 0x0000000000107805 */ /* 0x000fe4000001ff00 */
[----:B------:R-:W-:Y:S02]  /*2b70*/  CS2R R18, SRZ ;  /* 0x0000000000127805 */ /* 0x000fe4000001ff00 */
[----:B------:R-:W-:-:S02]  /*2b80*/  ISETP.LT.AND P2, PT, R97, 0x1000, !P0 ;  /* 0x000010006100780c */ /* 0x000fc40004741270 */
[----:B------:R-:W-:Y:S02]  /*2b90*/  CS2R R12, SRZ ;  /* 0x00000000000c7805 */ /* 0x000fe4000001ff00 */
[----:B------:R-:W-:Y:S02]  /*2ba0*/  CS2R R14, SRZ ;  /* 0x00000000000e7805 */ /* 0x000fe4000001ff00 */
[----:B------:R-:W-:Y:S01]  /*2bb0*/  P2R R5, PR, RZ, 0x2 ;  /* 0x00000002ff057803 */ /* 0x000fe20000000000 */
[----:B------:R-:W-:Y:S04]  /*2bc0*/  STS.64 [R4], R24 ;  /* 0x0000001804007388 */ /* 0x000fe80000000a00 */
[----:B------:R-:W-:Y:S04]  /*2bd0*/  STS.64 [R4+0x1100], R26 ;  /* 0x0011001a04007388 */ /* 0x000fe80000000a00 */
[----:B------:R2:W-:Y:S04]  /*2be0*/  STS.64 [R4+0x20], R28 ;  /* 0x0000201c04007388 */ /* 0x0005e80000000a00 */
[----:B------:R3:W-:Y:S04]  /*2bf0*/  STS.64 [R4+0x1120], R30 ;  /* 0x0011201e04007388 */ /* 0x0007e80000000a00 */
[----:B------:R-:W-:Y:S04]  /*2c00*/  STS.64 [R4+0x40], R32 ;  /* 0x0000402004007388 */ /* 0x000fe80000000a00 */
[----:B------:R-:W-:Y:S01]  /*2c10*/  STS.64 [R4+0x1140], R34 ;  /* 0x0011402204007388 */ /* 0x000fe20000000a00 */
[----:B--2---:R-:W-:-:S03]  /*2c20*/  CS2R R28, SRZ ;  /* 0x00000000001c7805 */ /* 0x004fc6000001ff00 */
[----:B------:R-:W-:Y:S01]  /*2c30*/  STS.64 [R4+0x60], R36 ;  /* 0x0000602404007388 */ /* 0x000fe20000000a00 */
[----:B---3--:R-:W-:-:S03]  /*2c40*/  CS2R R30, SRZ ;  /* 0x00000000001e7805 */ /* 0x008fc6000001ff00 */
[----:B------:R-:W-:Y:S04]  /*2c50*/  STS.64 [R4+0x1160], R38 ;  /* 0x0011602604007388 */ /* 0x000fe80000000a00 */
[----:B------:R1:W-:Y:S04]  /*2c60*/  STS.64 [R4+0x80], R40 ;  /* 0x0000802804007388 */ /* 0x0003e80000000a00 */
[----:B------:R-:W-:Y:S04]  /*2c70*/  STS.64 [R4+0x1180], R42 ;  /* 0x0011802a04007388 */ /* 0x000fe80000000a00 */
[----:B------:R-:W-:Y:S04]  /*2c80*/  STS.64 [R4+0xa0], R44 ;  /* 0x0000a02c04007388 */ /* 0x000fe80000000a00 */
[----:B------:R-:W-:Y:S01]  /*2c90*/  STS.64 [R4+0x11a0], R46 ;  /* 0x0011a02e04007388 */ /* 0x000fe20000000a00 */
[----:B-1----:R-:W-:-:S03]  /*2ca0*/  IMAD.WIDE R40, R88, 0x2, R2 ;  /* 0x0000000258287825 */ /* 0x002fc600078e0202 */
[----:B------:R1:W-:Y:S04]  /*2cb0*/  STS.64 [R4+0xc0], R48 ;  /* 0x0000c03004007388 */ /* 0x0003e80000000a00 */
[----:B------:R-:W-:Y:S04]  /*2cc0*/  STS.64 [R4+0x11c0], R50 ;  /* 0x0011c03204007388 */ /* 0x000fe80000000a00 */
        /* <DEDUP_REMOVED lines=17> */
[----:B------:R2:W-:Y:S01]  /*2de0*/  STS.64 [R4+0x12e0], R86 ;  /* 0x0012e05604007388 */ /* 0x0005e20000000a00 */
[----:B------:R-:W-:Y:S06]  /*2df0*/  BAR.SYNC.DEFER_BLOCKING 0x0 ;  /* 0x0000000000007b1d */ /* 0x000fec0000010000 */
[----:B------:R-:W3:Y:S01]  /*2e00*/  @P1 LDG.E.EL.128 R28, desc[UR14][R40.64] ;  /* 0x0000000e281c1981 */ /* 0x000ee2000c2e1d00 */
[----:B------:R-:W-:-:S02]  /*2e10*/  CS2R R32, SRZ ;  /* 0x0000000000207805 */ /* 0x000fc4000001ff00 */
[----:B------:R-:W-:Y:S02]  /*2e20*/  CS2R R34, SRZ ;  /* 0x0000000000227805 */ /* 0x000fe4000001ff00 */
[----:B------:R-:W-:Y:S02]  /*2e30*/  CS2R R24, SRZ ;  /* 0x0000000000187805 */ /* 0x000fe4000001ff00 */
[----:B------:R-:W-:Y:S01]  /*2e40*/  CS2R R26, SRZ ;  /* 0x00000000001a7805 */ /* 0x000fe2000001ff00 */
[----:B------:R-:W4:Y:S04]  /*2e50*/  @P4 LDG.E.EL.128 R20, desc[UR14][R40.64] ;  /* 0x0000000e28144981 */ /* 0x000f28000c2e1d00 */
[----:B------:R-:W5:Y:S01]  /*2e60*/  @P6 LDG.E.EL.128 R32, desc[UR14][R40.64] ;  /* 0x0000000e28206981 */ /* 0x000f62000c2e1d00 */
[----:B------:R-:W-:-:S02]  /*2e70*/  CS2R R8, SRZ ;  /* 0x0000000000087805 */ /* 0x000fc4000001ff00 */
[----:B------:R-:W-:Y:S02]  /*2e80*/  CS2R R10, SRZ ;  /* 0x00000000000a7805 */ /* 0x000fe4000001ff00 */
[----:B-1----:R-:W-:Y:S01]  /*2e90*/  P2R R48, PR, RZ, 0x40 ;  /* 0x00000040ff307803 */ /* 0x002fe20000000000 */
[----:B------:R-:W4:Y:S04]  /*2ea0*/  @P5 LDG.E.EL.128 R24, desc[UR14][R40.64] ;  /* 0x0000000e28185981 */ /* 0x000f28000c2e1d00 */
[----:B------:R-:W4:Y:S04]  /*2eb0*/  @P3 LDG.E.EL.128 R16, desc[UR14][R40.64] ;  /* 0x0000000e28103981 */ /* 0x000f28000c2e1d00 */
[----:B------:R-:W4:Y:S01]  /*2ec0*/  @P2 LDG.E.EL.128 R12, desc[UR14][R40.64] ;  /* 0x0000000e280c2981 */ /* 0x000f22000c2e1d00 */
[----:B------:R-:W-:-:S02]  /*2ed0*/  ISETP.LT.AND P1, PT, R98, 0x1000, !P0 ;  /* 0x000010006200780c */ /* 0x000fc40004721270 */
[----:B------:R-:W-:Y:S02]  /*2ee0*/  ISETP.LT.AND P0, PT, R99, 0x1000, !P0 ;  /* 0x000010006300780c */ /* 0x000fe40004701270 */
[----:B------:R-:W-:Y:S02]  /*2ef0*/  CS2R R6, SRZ ;  /* 0x0000000000067805 */ /* 0x000fe4000001ff00 */
[----:B------:R-:W-:Y:S02]  /*2f00*/  ISETP.NE.AND P6, PT, R5, RZ, PT ;  /* 0x000000ff0500720c */ /* 0x000fe40003fc5270 */
[----:B--2---:R-:W-:-:S05]  /*2f10*/  CS2R R4, SRZ ;  /* 0x0000000000047805 */ /* 0x004fca000001ff00 */
[----:B------:R-:W2:Y:S04]  /*2f20*/  @P1 LDG.E.EL.128 R8, desc[UR14][R40.64] ;  /* 0x0000000e28081981 */ /* 0x000ea8000c2e1d00 */
[----:B------:R1:W2:Y:S01]  /*2f30*/  @P0 LDG.E.EL.128 R4, desc[UR14][R40.64] ;  /* 0x0000000e28040981 */ /* 0x0002a2000c2e1d00 */
[----:B------:R-:W-:Y:S01]  /*2f40*/  SHF.R.U32.HI R0, RZ, 0x4, R0 ;  /* 0x00000004ff007819 */ /* 0x000fe20000011600 */
[----:B------:R-:W-:-:S03]  /*2f50*/  IMAD.SHL.U32 R3, R158, 0x2, RZ ;  /* 0x000000029e037824 */ /* 0x000fc600078e00ff */
[----:B------:R-:W-:-:S04]  /*2f60*/  SGXT.U32 R0, R0, 0x1 ;  /* 0x000000010000781a */ /* 0x000fc80000000000 */
[----:B------:R-:W-:-:S05]  /*2f70*/  LOP3.LUT R3, R3, R0, RZ, 0xfc, !PT ;  /* 0x0000000003037212 */ /* 0x000fca00078efcff */
[----:B------:R-:W-:Y:S02]  /*2f80*/  IMAD R0, R3, 0x88, R100 ;  /* 0x0000008803007824 */ /* 0x000fe400078e0264 */
[----:B------:R-:W1:Y:S03]  /*2f90*/  LDC.64 R2, c[0x0][0x228] ;  /* 0x00008a00ff027b82 */ /* 0x000e660000000a00 */
[----:B------:R-:W-:-:S05]  /*2fa0*/  LEA R0, R0, UR10, 0x2 ;  /* 0x0000000a00007c11 */ /* 0x000fca000f8e10ff */
[----:B------:R-:W1:Y:S04]  /*2fb0*/  LDS.128 R36, [R0+0x10] ;  /* 0x0000100000247984 */ /* 0x000e680000000c00 */
[----:B------:R-:W1:Y:S04]  /*2fc0*/  LDS.128 R44, [R0] ;  /* 0x00000000002c7984 */ /* 0x000e680000000c00 */
[----:B------:R-:W1:Y:S01]  /*2fd0*/  LDS.128 R52, [R0+0x1100] ;  /* 0x0011000000347984 */ /* 0x000e620000000c00 */
[--C-:B------:R-:W-:Y:S02]  /*2fe0*/  IMAD R93, R93, 0xc00, R88.reuse ;  /* 0x00000c005d5d7824 */ /* 0x100fe400078e0258 */
[----:B------:R-:W-:-:S02]  /*2ff0*/  IMAD R95, R95, 0xc00, R88 ;  /* 0x00000c005f5f7824 */ /* 0x000fc400078e0258 */
[--C-:B------:R-:W-:Y:S02]  /*3000*/  IMAD R97, R97, 0xc00, R88.reuse ;  /* 0x00000c0061617824 */ /* 0x100fe400078e0258 */
[----:B------:R-:W-:Y:S01]  /*3010*/  IMAD R99, R99, 0xc00, R88 ;  /* 0x00000c0063637824 */ /* 0x000fe200078e0258 */
[C---:B---3--:R-:W-:Y:S01]  /*3020*/  PRMT R42, R28.reuse, 0x7632, R42 ;  /* 0x000076321c2a7816 */ /* 0x048fe2000000002a */
[----:B-1----:R-:W-:Y:S01]  /*3030*/  IMAD.U32 R41, R28, 0x10000, RZ ;  /* 0x000100001c297824 */ /* 0x002fe200078e00ff */
[C---:B------:R-:W-:Y:S01]  /*3040*/  PRMT R28, R29.reuse, 0x7632, R28 ;  /* 0x000076321d1c7816 */ /* 0x040fe2000000001c */
[----:B------:R-:W-:Y:S01]  /*3050*/  IMAD.U32 R43, R29, 0x10000, RZ ;  /* 0x000100001d2b7824 */ /* 0x000fe200078e00ff */
[C---:B------:R-:W-:Y:S01]  /*3060*/  PRMT R29, R30.reuse, 0x7632, R29 ;  /* 0x000076321e1d7816 */ /* 0x040fe2000000001d */
[----:B------:R-:W-:Y:S01]  /*3070*/  IMAD.U32 R49, R30, 0x10000, RZ ;  /* 0x000100001e317824 */ /* 0x000fe200078e00ff */
[----:B------:R-:W-:-:S03]  /*3080*/  PRMT R30, R31, 0x7632, R30 ;  /* 0x000076321f1e7816 */ /* 0x000fc6000000001e */
[----:B------:R-:W-:Y:S02]  /*3090*/  IMAD.U32 R40, R29, 0x10000, RZ ;  /* 0x000100001d287824 */ /* 0x000fe400078e00ff */
[----:B------:R-:W-:Y:S01]  /*30a0*/  FADD R36, R36, R49 ;  /* 0x0000003124247221 */ /* 0x000fe20000000000 */
[----:B------:R-:W-:Y:S02]  /*30b0*/  IMAD.U32 R31, R31, 0x10000, RZ ;  /* 0x000100001f1f7824 */ /* 0x000fe400078e00ff */
[----:B------:R-:W-:Y:S01]  /*30c0*/  FADD R37, R37, R40 ;  /* 0x0000002825257221 */ /* 0x000fe20000000000 */
[----:B------:R-:W-:Y:S02]  /*30d0*/  IMAD.U32 R30, R30, 0x10000, RZ ;  /* 0x000100001e1e7824 */ /* 0x000fe400078e00ff */
[----:B------:R-:W-:Y:S01]  /*30e0*/  FADD R31, R38, R31 ;  /* 0x0000001f261f7221 */ /* 0x000fe20000000000 */
[----:B------:R-:W-:Y:S02]  /*30f0*/  IMAD.U32 R42, R42, 0x10000, RZ ;  /* 0x000100002a2a7824 */ /* 0x000fe400078e00ff */
[----:B------:R-:W-:Y:S01]  /*3100*/  FADD R30, R39, R30 ;  /* 0x0000001e271e7221 */ /* 0x000fe20000000000 */
[----:B------:R-:W-:Y:S01]  /*3110*/  F2FP.BF16.F32.PACK_AB R58, R37, R36 ;  /* 0x00000024253a723e */ /* 0x000fe200000010ff */
[----:B------:R-:W-:Y:S01]  /*3120*/  IMAD.U32 R28, R28, 0x10000, RZ ;  /* 0x000100001c1c7824 */ /* 0x000fe200078e00ff */
[----:B------:R-:W1:Y:S01]  /*3130*/  LDS.128 R36, [R0+0x1110] ;  /* 0x0011100000247984 */ /* 0x000e620000000c00 */
[----:B------:R-:W-:Y:S01]  /*3140*/  FADD R41, R44, R41 ;  /* 0x000000292c297221 */ /* 0x000fe20000000000 */
[----:B------:R-:W-:Y:S01]  /*3150*/  FADD R42, R45, R42 ;  /* 0x0000002a2d2a7221 */ /* 0x000fe20000000000 */
[----:B------:R-:W-:Y:S01]  /*3160*/  FADD R43, R46, R43 ;  /* 0x0000002b2e2b7221 */ /* 0x000fe20000000000 */
[----:B------:R-:W-:Y:S01]  /*3170*/  FADD R28, R47, R28 ;  /* 0x0000001c2f1c7221 */ /* 0x000fe20000000000 */
[----:B------:R-:W-:-:S02]  /*3180*/  F2FP.BF16.F32.PACK_AB R59, R30, R31 ;  /* 0x0000001f1e3b723e */ /* 0x000fc400000010ff */
[----:B------:R-:W-:Y:S01]  /*3190*/  F2FP.BF16.F32.PACK_AB R56, R42, R41 ;  /* 0x000000292a38723e */ /* 0x000fe200000010ff */
[----:B------:R-:W-:Y:S01]  /*31a0*/  IMAD R41, R92, 0xc00, R88 ;  /* 0x00000c005c297824 */ /* 0x000fe200078e0258 */
[----:B------:R-:W-:Y:S02]  /*31b0*/  F2FP.BF16.F32.PACK_AB R57, R28, R43 ;  /* 0x0000002b1c39723e */ /* 0x000fe400000010ff */
[----:B------:R-:W3:Y:S01]  /*31c0*/  LDS.128 R28, [R0+0x2200] ;  /* 0x00220000001c7984 */ /* 0x000ee20000000c00 */
[----:B------:R-:W-:Y:S01]  /*31d0*/  IMAD.WIDE R40, R41, 0x2, R2 ;  /* 0x0000000229287825 */ /* 0x000fe200078e0202 */
[----:B-----5:R-:W-:-:S04]  /*31e0*/  PRMT R44, R32, 0x7632, R44 ;  /* 0x00007632202c7816 */ /* 0x020fc8000000002c */
[----:B------:R5:W-:Y:S01]  /*31f0*/  @P6 STG.E.128 desc[UR14][R40.64], R56 ;  /* 0x0000003828006986 */ /* 0x000be2000c101d0e */
[----:B------:R-:W-:-:S03]  /*3200*/  IMAD.U32 R51, R32, 0x10000, RZ ;  /* 0x0001000020337824 */ /* 0x000fc600078e00ff */
[----:B------:R-:W2:Y:S01]  /*3210*/  LDS.128 R40, [R0+0x2210] ;  /* 0x0022100000287984 */ /* 0x000ea20000000c00 */
[C---:B------:R-:W-:Y:S01]  /*3220*/  PRMT R32, R33.reuse, 0x7632, R32 ;  /* 0x0000763221207816 */ /* 0x040fe20000000020 */
[----:B------:R-:W-:Y:S01]  /*3230*/  IMAD.U32 R33, R33, 0x10000, RZ ;  /* 0x0001000021217824 */ /* 0x000fe200078e00ff */
[----:B------:R-:W-:Y:S02]  /*3240*/  ISETP.NE.AND P6, PT, R48, RZ, PT ;  /* 0x000000ff3000720c */ /* 0x000fe40003fc5270 */
[----:B------:R-:W-:Y:S01]  /*3250*/  PRMT R46, R34, 0x7632, R46 ;  /* 0x00007632222e7816 */ /* 0x000fe2000000002e */
[----:B------:R-:W-:Y:S01]  /*3260*/  FADD R54, R54, R33 ;  /* 0x0000002136367221 */ /* 0x000fe20000000000 */
[----:B------:R-:W-:Y:S01]  /*3270*/  PRMT R48, R35, 0x7632, R48 ;  /* 0x0000763223307816 */ /* 0x000fe20000000030 */
[----:B------:R-:W-:Y:S02]  /*3280*/  IMAD.U32 R50, R32, 0x10000, RZ ;  /* 0x0001000020327824 */ /* 0x000fe400078e00ff */
[----:B------:R-:W-:-:S02]  /*3290*/  IMAD.U32 R44, R44, 0x10000, RZ ;  /* 0x000100002c2c7824 */ /* 0x000fc400078e00ff */
[----:B-----5:R-:W-:Y:S02]  /*32a0*/  IMAD.U32 R57, R34, 0x10000, RZ ;  /* 0x0001000022397824 */ /* 0x020fe400078e00ff */
[----:B------:R-:W-:Y:S02]  /*32b0*/  IMAD.U32 R59, R35, 0x10000, RZ ;  /* 0x00010000233b7824 */ /* 0x000fe400078e00ff */
[----:B------:R-:W5:Y:S01]  /*32c0*/  LDS.128 R32, [R0+0x3300] ;  /* 0x0033000000207984 */ /* 0x000f620000000c00 */
[----:B------:R-:W-:Y:S01]  /*32d0*/  FADD R53, R53, R44 ;  /* 0x0000002c35357221 */ /* 0x000fe20000000000 */
[----:B------:R-:W-:Y:S02]  /*32e0*/  IMAD.U32 R44, R48, 0x10000, RZ ;  /* 0x00010000302c7824 */ /* 0x000fe400078e00ff */
[----:B------:R-:W-:Y:S02]  /*32f0*/  IMAD.U32 R46, R46, 0x10000, RZ ;  /* 0x000100002e2e7824 */ /* 0x000fe400078e00ff */
[--C-:B-1----:R-:W-:Y:S01]  /*3300*/  FADD R61, R39, R44.reuse ;  /* 0x0000002c273d7221 */ /* 0x102fe20000000000 */
[----:B----4-:R-:W-:Y:S01]  /*3310*/  PRMT R44, R24, 0x7632, R44 ;  /* 0x00007632182c7816 */ /* 0x010fe2000000002c */
[----:B------:R-:W-:Y:S01]  /*3320*/  FADD R52, R52, R51 ;  /* 0x0000003334347221 */ /* 0x000fe20000000000 */
[----:B------:R-:W-:Y:S01]  /*3330*/  FADD R55, R55, R50 ;  /* 0x0000003237377221 */ /* 0x000fe20000000000 */
[----:B------:R-:W-:Y:S01]  /*3340*/  FADD R48, R36, R57 ;  /* 0x0000003924307221 */ /* 0x000fe20000000000 */
[----:B------:R-:W-:Y:S01]  /*3350*/  FADD R50, R38, R59 ;  /* 0x0000003b26327221 */ /* 0x000fe20000000000 */
[----:B------:R-:W-:Y:S01]  /*3360*/  FADD R57, R37, R46 ;  /* 0x0000002e25397221 */ /* 0x000fe20000000000 */
[----:B------:R-:W-:Y:S01]  /*3370*/  IMAD.U32 R51, R24, 0x10000, RZ ;  /* 0x0001000018337824 */ /* 0x000fe200078e00ff */
[----:B------:R-:W1:Y:S01]  /*3380*/  LDS.128 R36, [R0+0x3310] ;  /* 0x0033100000247984 */ /* 0x000e620000000c00 */
[C---:B------:R-:W-:Y:S01]  /*3390*/  PRMT R24, R25.reuse, 0x7632, R24 ;  /* 0x0000763219187816 */ /* 0x040fe20000000018 */
[C---:B------:R-:W-:Y:S01]  /*33a0*/  IMAD.U32 R63, R26.reuse, 0x10000, RZ ;  /* 0x000100001a3f7824 */ /* 0x040fe200078e00ff */
[----:B------:R-:W-:Y:S01]  /*33b0*/  PRMT R56, R26, 0x7632, R56 ;  /* 0x000076321a387816 */ /* 0x000fe20000000038 */
[----:B------:R-:W-:-:S02]  /*33c0*/  IMAD.U32 R25, R25, 0x10000, RZ ;  /* 0x0001000019197824 */ /* 0x000fc400078e00ff */
[----:B------:R-:W-:Y:S02]  /*33d0*/  IMAD.U32 R26, R44, 0x10000, RZ ;  /* 0x000100002c1a7824 */ /* 0x000fe400078e00ff */
[----:B---3--:R-:W-:Y:S01]  /*33e0*/  FADD R44, R28, R51 ;  /* 0x000000331c2c7221 */ /* 0x008fe20000000000 */
[C---:B------:R-:W-:Y:S01]  /*33f0*/  PRMT R58, R27.reuse, 0x7632, R58 ;  /* 0x000076321b3a7816 */ /* 0x040fe2000000003a */
[----:B------:R-:W-:Y:S02]  /*3400*/  IMAD.U32 R65, R27, 0x10000, RZ ;  /* 0x000100001b417824 */ /* 0x000fe400078e00ff */
[----:B------:R-:W-:Y:S01]  /*3410*/  FADD R46, R30, R25 ;  /* 0x000000191e2e7221 */ /* 0x000fe20000000000 */
[----:B------:R-:W-:Y:S02]  /*3420*/  IMAD.U32 R28, R24, 0x10000, RZ ;  /* 0x00010000181c7824 */ /* 0x000fe400078e00ff */
[----:B------:R-:W-:Y:S02]  /*3430*/  FADD R51, R29, R26 ;  /* 0x0000001a1d337221 */ /* 0x000fe40000000000 */
[----:B------:R-:W3:Y:S01]  /*3440*/  LDS.128 R24, [R0+0x4400] ;  /* 0x0044000000187984 */ /* 0x000ee20000000c00 */
[----:B------:R-:W-:-:S02]  /*3450*/  IMAD.U32 R56, R56, 0x10000, RZ ;  /* 0x0001000038387824 */ /* 0x000fc400078e00ff */
[----:B------:R-:W-:Y:S01]  /*3460*/  FADD R59, R31, R28 ;  /* 0x0000001c1f3b7221 */ /* 0x000fe20000000000 */
[----:B--2---:R-:W-:Y:S01]  /*3470*/  FADD R40, R40, R63 ;  /* 0x0000003f28287221 */ /* 0x004fe20000000000 */
[----:B------:R-:W2:Y:S01]  /*3480*/  LDS.128 R28, [R0+0x4410] ;  /* 0x00441000001c7984 */ /* 0x000ea20000000c00 */
[--C-:B------:R-:W-:Y:S01]  /*3490*/  FADD R41, R41, R56.reuse ;  /* 0x0000003829297221 */ /* 0x100fe20000000000 */
[C---:B------:R-:W-:Y:S01]  /*34a0*/  PRMT R56, R20.reuse, 0x7632, R56 ;  /* 0x0000763214387816 */ /* 0x040fe20000000038 */
[----:B------:R-:W-:Y:S01]  /*34b0*/  IMAD.U32 R63, R20, 0x10000, RZ ;  /* 0x00010000143f7824 */ /* 0x000fe200078e00ff */
[C---:B------:R-:W-:Y:S01]  /*34c0*/  PRMT R20, R21.reuse, 0x7632, R20 ;  /* 0x0000763215147816 */ /* 0x040fe20000000014 */
[C---:B------:R-:W-:Y:S01]  /*34d0*/  IMAD.U32 R67, R22.reuse, 0x10000, RZ ;  /* 0x0001000016437824 */ /* 0x040fe200078e00ff */
[----:B------:R-:W-:Y:S01]  /*34e0*/  PRMT R60, R22, 0x7632, R60 ;  /* 0x00007632163c7816 */ /* 0x000fe2000000003c */
[----:B------:R-:W-:Y:S02]  /*34f0*/  IMAD.U32 R58, R58, 0x10000, RZ ;  /* 0x000100003a3a7824 */ /* 0x000fe400078e00ff */
[----:B------:R-:W-:-:S02]  /*3500*/  IMAD.U32 R21, R21, 0x10000, RZ ;  /* 0x0001000015157824 */ /* 0x000fc400078e00ff */
[----:B------:R-:W-:Y:S02]  /*3510*/  IMAD.U32 R22, R56, 0x10000, RZ ;  /* 0x0001000038167824 */ /* 0x000fe400078e00ff */
[----:B------:R-:W-:Y:S01]  /*3520*/  FADD R43, R43, R58 ;  /* 0x0000003a2b2b7221 */ /* 0x000fe20000000000 */
[----:B-----5:R-:W-:Y:S01]  /*3530*/  FADD R56, R32, R63 ;  /* 0x0000003f20387221 */ /* 0x020fe20000000000 */
[C---:B------:R-:W-:Y:S01]  /*3540*/  PRMT R62, R23.reuse, 0x7632, R62 ;  /* 0x00007632173e7816 */ /* 0x040fe2000000003e */
[----:B------:R-:W-:Y:S02]  /*3550*/  IMAD.U32 R69, R23, 0x10000, RZ ;  /* 0x0001000017457824 */ /* 0x000fe400078e00ff */
[----:B------:R-:W-:Y:S01]  /*3560*/  FADD R58, R34, R21 ;  /* 0x00000015223a7221 */ /* 0x000fe20000000000 */
[----:B------:R-:W-:Y:S02]  /*3570*/  IMAD.U32 R32, R20, 0x10000, RZ ;  /* 0x0001000014207824 */ /* 0x000fe400078e00ff */
[----:B------:R-:W-:-:S02]  /*3580*/  FADD R63, R33, R22 ;  /* 0x00000016213f7221 */ /* 0x000fc40000000000 */
[----:B------:R-:W4:Y:S01]  /*3590*/  LDS.128 R20, [R0+0x5500] ;  /* 0x0055000000147984 */ /* 0x000f220000000c00 */
[----:B------:R-:W-:Y:S02]  /*35a0*/  IMAD.U32 R60, R60, 0x10000, RZ ;  /* 0x000100003c3c7824 */ /* 0x000fe400078e00ff */
[----:B------:R-:W-:Y:S01]  /*35b0*/  FADD R42, R42, R65 ;  /* 0x000000412a2a7221 */ /* 0x000fe20000000000 */
[----:B------:R-:W-:Y:S01]  /*35c0*/  FADD R65, R35, R32 ;  /* 0x0000002023417221 */ /* 0x000fe20000000000 */
[----:B-1----:R-:W-:Y:S01]  /*35d0*/  FADD R36, R36, R67 ;  /* 0x0000004324247221 */ /* 0x002fe20000000000 */
[--C-:B------:R-:W-:Y:S01]  /*35e0*/  FADD R37, R37, R60.reuse ;  /* 0x0000003c25257221 */ /* 0x100fe20000000000 */
[C---:B------:R-:W-:Y:S01]  /*35f0*/  PRMT R60, R16.reuse, 0x7632, R60 ;  /* 0x00007632103c7816 */ /* 0x040fe2000000003c */
[----:B------:R-:W1:Y:S01]  /*3600*/  LDS.128 R32, [R0+0x5510] ;  /* 0x0055100000207984 */ /* 0x000e620000000c00 */
[----:B------:R-:W-:Y:S01]  /*3610*/  IMAD.U32 R67, R16, 0x10000, RZ ;  /* 0x0001000010437824 */ /* 0x000fe200078e00ff */
[----:B------:R-:W-:Y:S01]  /*3620*/  PRMT R16, R17, 0x7632, R16 ;  /* 0x0000763211107816 */ /* 0x000fe20000000010 */
[C---:B------:R-:W-:Y:S01]  /*3630*/  IMAD.U32 R71, R18.reuse, 0x10000, RZ ;  /* 0x0001000012477824 */ /* 0x040fe200078e00ff */
[----:B------:R-:W-:Y:S01]  /*3640*/  PRMT R64, R18, 0x7632, R64 ;  /* 0x0000763212407816 */ /* 0x000fe20000000040 */
[----:B------:R-:W-:-:S02]  /*3650*/  IMAD.U32 R18, R60, 0x10000, RZ ;  /* 0x000100003c127824 */ /* 0x000fc400078e00ff */
[----:B------:R-:W-:Y:S02]  /*3660*/  IMAD.U32 R62, R62, 0x10000, RZ ;  /* 0x000100003e3e7824 */ /* 0x000fe400078e00ff */
[----:B---3--:R-:W-:Y:S01]  /*3670*/  FADD R60, R24, R67 ;  /* 0x00000043183c7221 */ /* 0x008fe20000000000 */
[----:B------:R-:W-:Y:S02]  /*3680*/  IMAD.U32 R24, R16, 0x10000, RZ ;  /* 0x0001000010187824 */ /* 0x000fe400078e00ff */
[----:B------:R-:W-:Y:S02]  /*3690*/  IMAD.U32 R17, R17, 0x10000, RZ ;  /* 0x0001000011117824 */ /* 0x000fe400078e00ff */
[----:B------:R-:W-:Y:S01]  /*36a0*/  FADD R38, R38, R69 ;  /* 0x0000004526267221 */ /* 0x000fe20000000000 */
[----:B------:R-:W-:Y:S02]  /*36b0*/  IMAD.U32 R64, R64, 0x10000, RZ ;  /* 0x0001000040407824 */ /* 0x000fe400078e00ff */
[----:B------:R-:W-:Y:S01]  /*36c0*/  FADD R39, R39, R62 ;  /* 0x0000003e27277221 */ /* 0x000fe20000000000 */
[----:B------:R-:W-:Y:S01]  /*36d0*/  FADD R62, R26, R17 ;  /* 0x000000111a3e7221 */ /* 0x000fe20000000000 */
[----:B------:R-:W-:Y:S01]  /*36e0*/  FADD R67, R25, R18 ;  /* 0x0000001219437221 */ /* 0x000fe20000000000 */
[----:B------:R-:W-:Y:S01]  /*36f0*/  FADD R69, R27, R24 ;  /* 0x000000181b457221 */ /* 0x000fe20000000000 */
[C---:B------:R-:W-:Y:S01]  /*3700*/  PRMT R66, R19.reuse, 0x7632, R66 ;  /* 0x0000763213427816 */ /* 0x040fe20000000042 */
[----:B------:R-:W3:Y:S01]  /*3710*/  LDS.128 R24, [R0+0x6610] ;  /* 0x0066100000187984 */ /* 0x000ee20000000c00 */
[----:B------:R-:W-:-:S02]  /*3720*/  IMAD.U32 R73, R19, 0x10000, RZ ;  /* 0x0001000013497824 */ /* 0x000fc400078e00ff */
[----:B--2---:R-:W-:Y:S01]  /*3730*/  FADD R28, R28, R71 ;  /* 0x000000471c1c7221 */ /* 0x004fe20000000000 */
[--C-:B------:R-:W-:Y:S01]  /*3740*/  FADD R29, R29, R64.reuse ;  /* 0x000000401d1d7221 */ /* 0x100fe20000000000 */
[----:B------:R-:W2:Y:S01]  /*3750*/  LDS.128 R16, [R0+0x6600] ;  /* 0x0066000000107984 */ /* 0x000ea20000000c00 */
[C---:B------:R-:W-:Y:S01]  /*3760*/  PRMT R64, R12.reuse, 0x7632, R64 ;  /* 0x000076320c407816 */ /* 0x040fe20000000040 */
[----:B------:R-:W-:Y:S01]  /*3770*/  IMAD.U32 R71, R12, 0x10000, RZ ;  /* 0x000100000c477824 */ /* 0x000fe200078e00ff */
[C---:B------:R-:W-:Y:S01]  /*3780*/  PRMT R12, R13.reuse, 0x7632, R12 ;  /* 0x000076320d0c7816 */ /* 0x040fe2000000000c */
[----:B------:R-:W-:Y:S02]  /*3790*/  IMAD.U32 R66, R66, 0x10000, RZ ;  /* 0x0001000042427824 */ /* 0x000fe400078e00ff */
[----:B------:R-:W-:Y:S01]  /*37a0*/  FADD R30, R30, R73 ;  /* 0x000000491e1e7221 */ /* 0x000fe20000000000 */
[----:B------:R-:W-:Y:S02]  /*37b0*/  IMAD.U32 R73, R13, 0x10000, RZ ;  /* 0x000100000d497824 */ /* 0x000fe400078e00ff */
[----:B------:R-:W-:-:S02]  /*37c0*/  IMAD.U32 R64, R64, 0x10000, RZ ;  /* 0x0001000040407824 */ /* 0x000fc400078e00ff */
[----:B------:R-:W-:Y:S02]  /*37d0*/  IMAD.U32 R70, R12, 0x10000, RZ ;  /* 0x000100000c467824 */ /* 0x000fe400078e00ff */
[--C-:B------:R-:W-:Y:S01]  /*37e0*/  FADD R31, R31, R66.reuse ;  /* 0x000000421f1f7221 */ /* 0x100fe20000000000 */
[C---:B------:R-:W-:Y:S01]  /*37f0*/  PRMT R66, R14.reuse, 0x7632, R66 ;  /* 0x000076320e427816 */ /* 0x040fe20000000042 */
[----:B------:R-:W-:Y:S01]  /*3800*/  IMAD.U32 R75, R14, 0x10000, RZ ;  /* 0x000100000e4b7824 */ /* 0x000fe200078e00ff */
[C---:B------:R-:W-:Y:S01]  /*3810*/  PRMT R68, R15.reuse, 0x7632, R68 ;  /* 0x000076320f447816 */ /* 0x040fe20000000044 */
[----:B------:R-:W-:Y:S02]  /*3820*/  IMAD.U32 R77, R15, 0x10000, RZ ;  /* 0x000100000f4d7824 */ /* 0x000fe400078e00ff */
[----:B----4-:R-:W-:Y:S01]  /*3830*/  FADD R74, R22, R73 ;  /* 0x00000049164a7221 */ /* 0x010fe20000000000 */
[----:B------:R-:W-:Y:S01]  /*3840*/  FADD R72, R20, R71 ;  /* 0x0000004714487221 */ /* 0x000fe20000000000 */
[----:B------:R-:W4:Y:S01]  /*3850*/  LDS.128 R12, [R0+0x7700] ;  /* 0x00770000000c7984 */ /* 0x000f220000000c00 */
[----:B------:R-:W-:Y:S01]  /*3860*/  FADD R73, R21, R64 ;  /* 0x0000004015497221 */ /* 0x000fe20000000000 */
[----:B------:R-:W-:-:S02]  /*3870*/  FADD R79, R23, R70 ;  /* 0x00000046174f7221 */ /* 0x000fc40000000000 */
[----:B------:R5:W4:Y:S01]  /*3880*/  LDS.128 R20, [R0+0x7710] ;  /* 0x0077100000147984 */ /* 0x000b220000000c00 */
[----:B------:R-:W-:Y:S02]  /*3890*/  IMAD.U32 R66, R66, 0x10000, RZ ;  /* 0x0001000042427824 */ /* 0x000fe400078e00ff */
[----:B------:R-:W-:Y:S02]  /*38a0*/  IMAD.U32 R68, R68, 0x10000, RZ ;  /* 0x0001000044447824 */ /* 0x000fe400078e00ff */
[----:B-1----:R-:W-:Y:S01]  /*38b0*/  FADD R75, R32, R75 ;  /* 0x0000004b204b7221 */ /* 0x002fe20000000000 */
[----:B------:R-:W-:Y:S01]  /*38c0*/  FADD R34, R34, R77 ;  /* 0x0000004d22227221 */ /* 0x000fe20000000000 */
[----:B------:R-:W-:Y:S01]  /*38d0*/  FADD R66, R33, R66 ;  /* 0x0000004221427221 */ /* 0x000fe20000000000 */
[----:B------:R-:W-:Y:S01]  /*38e0*/  FADD R77, R35, R68 ;  /* 0x00000044234d7221 */ /* 0x000fe20000000000 */
[C---:B------:R-:W-:Y:S01]  /*38f0*/  PRMT R32, R8.reuse, 0x7632, R32 ;  /* 0x0000763208207816 */ /* 0x040fe20000000020 */
[----:B------:R-:W-:Y:S01]  /*3900*/  IMAD.U32 R33, R8, 0x10000, RZ ;  /* 0x0001000008217824 */ /* 0x000fe200078e00ff */
[C---:B------:R-:W-:Y:S01]  /*3910*/  PRMT R8, R9.reuse, 0x7632, R8 ;  /* 0x0000763209087816 */ /* 0x040fe20000000008 */
[----:B------:R-:W-:Y:S01]  /*3920*/  IMAD.U32 R35, R9, 0x10000, RZ ;  /* 0x0001000009237824 */ /* 0x000fe200078e00ff */
[C---:B------:R-:W-:Y:S01]  /*3930*/  PRMT R9, R10.reuse, 0x7632, R9 ;  /* 0x000076320a097816 */ /* 0x040fe20000000009 */
[----:B------:R-:W-:Y:S01]  /*3940*/  IMAD.U32 R71, R10, 0x10000, RZ ;  /* 0x000100000a477824 */ /* 0x000fe200078e00ff */
[C---:B------:R-:W-:Y:S01]  /*3950*/  PRMT R10, R11.reuse, 0x7632, R10 ;  /* 0x000076320b0a7816 */ /* 0x040fe2000000000a */
[----:B------:R-:W-:-:S02]  /*3960*/  IMAD.U32 R11, R11, 0x10000, RZ ;  /* 0x000100000b0b7824 */ /* 0x000fc400078e00ff */
[----:B-----5:R-:W-:Y:S02]  /*3970*/  IMAD.U32 R0, R9, 0x10000, RZ ;  /* 0x0001000009007824 */ /* 0x020fe400078e00ff */
[----:B------:R-:W-:Y:S02]  /*3980*/  IMAD.U32 R32, R32, 0x10000, RZ ;  /* 0x0001000020207824 */ /* 0x000fe400078e00ff */
[----:B---3--:R-:W-:Y:S01]  /*3990*/  FADD R26, R26, R11 ;  /* 0x0000000b1a1a7221 */ /* 0x008fe20000000000 */
[--C-:B------:R-:W-:Y:S01]  /*39a0*/  FADD R25, R25, R0.reuse ;  /* 0x0000000019197221 */ /* 0x100fe20000000000 */
[C---:B------:R-:W-:Y:S01]  /*39b0*/  PRMT R0, R4.reuse, 0x7632, R0 ;  /* 0x0000763204007816 */ /* 0x040fe20000000000 */
[----:B------:R-:W-:Y:S02]  /*39c0*/  IMAD.U32 R9, R4, 0x10000, RZ ;  /* 0x0001000004097824 */ /* 0x000fe400078e00ff */
[----:B--2---:R-:W-:Y:S01]  /*39d0*/  FADD R32, R17, R32 ;  /* 0x0000002011207221 */ /* 0x004fe20000000000 */
[C---:B------:R-:W-:Y:S01]  /*39e0*/  PRMT R4, R5.reuse, 0x7632, R4 ;  /* 0x0000763205047816 */ /* 0x040fe20000000004 */
[----:B------:R-:W-:Y:S01]  /*39f0*/  IMAD.U32 R11, R5, 0x10000, RZ ;  /* 0x00010000050b7824 */ /* 0x000fe200078e00ff */
[C---:B------:R-:W-:Y:S01]  /*3a00*/  PRMT R5, R6.reuse, 0x7632, R5 ;  /* 0x0000763206057816 */ /* 0x040fe20000000005 */
[----:B------:R-:W-:Y:S01]  /*3a10*/  IMAD.U32 R17, R6, 0x10000, RZ ;  /* 0x0001000006117824 */ /* 0x000fe200078e00ff */
[----:B------:R-:W-:Y:S01]  /*3a20*/  PRMT R6, R7, 0x7632, R6 ;  /* 0x0000763207067816 */ /* 0x000fe20000000006 */
[----:B------:R-:W-:-:S02]  /*3a30*/  IMAD.U32 R8, R8, 0x10000, RZ ;  /* 0x0001000008087824 */ /* 0x000fc400078e00ff */
[----:B------:R-:W-:Y:S02]  /*3a40*/  IMAD.U32 R0, R0, 0x10000, RZ ;  /* 0x0001000000007824 */ /* 0x000fe400078e00ff */
[--C-:B------:R-:W-:Y:S02]  /*3a50*/  IMAD R45, R98, 0xc00, R88.reuse ;  /* 0x00000c00622d7824 */ /* 0x100fe400078e0258 */
[----:B------:R-:W-:Y:S02]  /*3a60*/  IMAD.U32 R7, R7, 0x10000, RZ ;  /* 0x0001000007077824 */ /* 0x000fe400078e00ff */
[----:B------:R-:W-:Y:S02]  /*3a70*/  IMAD.U32 R4, R4, 0x10000, RZ ;  /* 0x0001000004047824 */ /* 0x000fe400078e00ff */
[----:B------:R-:W-:Y:S02]  /*3a80*/  IMAD.U32 R6, R6, 0x10000, RZ ;  /* 0x0001000006067824 */ /* 0x000fe400078e00ff */
[----:B------:R-:W-:Y:S01]  /*3a90*/  FADD R24, R24, R71 ;  /* 0x0000004718187221 */ /* 0x000fe20000000000 */
[----:B------:R-:W-:-:S02]  /*3aa0*/  IMAD R47, R96, 0xc00, R88 ;  /* 0x00000c00602f7824 */ /* 0x000fc400078e0258 */
[----:B------:R-:W-:Y:S02]  /*3ab0*/  IMAD.U32 R10, R10, 0x10000, RZ ;  /* 0x000100000a0a7824 */ /* 0x000fe400078e00ff */
[----:B------:R-:W-:Y:S01]  /*3ac0*/  FADD R33, R16, R33 ;  /* 0x0000002110217221 */ /* 0x000fe20000000000 */
[----:B------:R-:W-:Y:S02]  /*3ad0*/  IMAD R49, R94, 0xc00, R88 ;  /* 0x00000c005e317824 */ /* 0x000fe400078e0258 */
[----:B------:R-:W-:Y:S01]  /*3ae0*/  FADD R35, R18, R35 ;  /* 0x0000002312237221 */ /* 0x000fe20000000000 */
[----:B------:R-:W-:Y:S01]  /*3af0*/  FADD R64, R19, R8 ;  /* 0x0000000813407221 */ /* 0x000fe20000000000 */
[----:B----4-:R-:W-:Y:S01]  /*3b00*/  FADD R71, R13, R0 ;  /* 0x000000000d477221 */ /* 0x010fe20000000000 */
[----:B------:R-:W-:Y:S01]  /*3b10*/  FADD R68, R12, R9 ;  /* 0x000000090c447221 */ /* 0x000fe20000000000 */
[----:B------:R-:W-:Y:S01]  /*3b20*/  FADD R70, R14, R11 ;  /* 0x0000000b0e467221 */ /* 0x000fe20000000000 */
[----:B------:R-:W-:-:S02]  /*3b30*/  IMAD.U32 R0, R5, 0x10000, RZ ;  /* 0x0001000005007824 */ /* 0x000fc400078e00ff */
[----:B------:R-:W-:Y:S01]  /*3b40*/  FADD R81, R15, R4 ;  /* 0x000000040f517221 */ /* 0x000fe20000000000 */
[----:B------:R-:W-:Y:S01]  /*3b50*/  FADD R22, R22, R7 ;  /* 0x0000000716167221 */ /* 0x000fe20000000000 */
[----:B------:R-:W-:Y:S01]  /*3b60*/  FADD R23, R23, R6 ;  /* 0x0000000617177221 */ /* 0x000fe20000000000 */
[----:B------:R-:W-:-:S04]  /*3b70*/  IMAD.WIDE R18, R45, 0x2, R2 ;  /* 0x000000022d127825 */ /* 0x000fc800078e0202 */
[----:B------:R-:W-:Y:S01]  /*3b80*/  FADD R27, R27, R10 ;  /* 0x0000000a1b1b7221 */ /* 0x000fe20000000000 */
[----:B------:R-:W-:Y:S02]  /*3b90*/  F2FP.BF16.F32.PACK_AB R4, R53, R52 ;  /* 0x000000343504723e */ /* 0x000fe400000010ff */
[----:B------:R-:W-:Y:S01]  /*3ba0*/  F2FP.BF16.F32.PACK_AB R5, R55, R54 ;  /* 0x000000363705723e */ /* 0x000fe200000010ff */
[--C-:B------:R-:W-:Y:S01]  /*3bb0*/  IMAD.WIDE R8, R93, 0x2, R2.reuse ;  /* 0x000000025d087825 */ /* 0x100fe200078e0202 */
[----:B------:R-:W-:Y:S02]  /*3bc0*/  F2FP.BF16.F32.PACK_AB R6, R57, R48 ;  /* 0x000000303906723e */ /* 0x000fe400000010ff */
[----:B------:R-:W-:Y:S01]  /*3bd0*/  F2FP.BF16.F32.PACK_AB R7, R61, R50 ;  /* 0x000000323d07723e */ /* 0x000fe200000010ff */
[--C-:B------:R-:W-:Y:S01]  /*3be0*/  IMAD.WIDE R14, R47, 0x2, R2.reuse ;  /* 0x000000022f0e7825 */ /* 0x100fe200078e0202 */
[----:B------:R-:W-:Y:S02]  /*3bf0*/  F2FP.BF16.F32.PACK_AB R45, R59, R46 ;  /* 0x0000002e3b2d723e */ /* 0x000fe400000010ff */
[----:B------:R-:W-:Y:S01]  /*3c00*/  F2FP.BF16.F32.PACK_AB R44, R51, R44 ;  /* 0x0000002c332c723e */ /* 0x000fe200000010ff */
[----:B------:R-:W-:Y:S01]  /*3c10*/  IMAD.WIDE R10, R49, 0x2, R2 ;  /* 0x00000002310a7825 */ /* 0x000fe200078e0202 */
[----:B------:R-:W-:-:S02]  /*3c20*/  F2FP.BF16.F32.PACK_AB R46, R41, R40 ;  /* 0x00000028292e723e */ /* 0x000fc400000010ff */
[----:B------:R-:W-:Y:S01]  /*3c30*/  F2FP.BF16.F32.PACK_AB R47, R43, R42 ;  /* 0x0000002a2b2f723e */ /* 0x000fe200000010ff */
[----:B------:R-:W-:Y:S01]  /*3c40*/  IMAD.WIDE R12, R95, 0x2, R2 ;  /* 0x000000025f0c7825 */ /* 0x000fe200078e0202 */
[----:B------:R-:W-:Y:S02]  /*3c50*/  F2FP.BF16.F32.PACK_AB R57, R65, R58 ;  /* 0x0000003a4139723e */ /* 0x000fe400000010ff */
[----:B------:R-:W-:Y:S01]  /*3c60*/  F2FP.BF16.F32.PACK_AB R72, R73, R72 ;  /* 0x000000484948723e */ /* 0x000fe200000010ff */
[----:B------:R-:W-:Y:S01]  /*3c70*/  FADD R20, R20, R17 ;  /* 0x0000001114147221 */ /* 0x000fe20000000000 */
[----:B------:R-:W-:Y:S02]  /*3c80*/  F2FP.BF16.F32.PACK_AB R56, R63, R56 ;  /* 0x000000383f38723e */ /* 0x000fe400000010ff */
[----:B------:R-:W-:Y:S02]  /*3c90*/  F2FP.BF16.F32.PACK_AB R58, R37, R36 ;  /* 0x00000024253a723e */ /* 0x000fe400000010ff */
[----:B------:R-:W-:-:S02]  /*3ca0*/  F2FP.BF16.F32.PACK_AB R59, R39, R38 ;  /* 0x00000026273b723e */ /* 0x000fc400000010ff */
[----:B------:R-:W-:Y:S02]  /*3cb0*/  F2FP.BF16.F32.PACK_AB R61, R69, R62 ;  /* 0x0000003e453d723e */ /* 0x000fe400000010ff */
[----:B------:R-:W-:Y:S01]  /*3cc0*/  F2FP.BF16.F32.PACK_AB R73, R79, R74 ;  /* 0x0000004a4f49723e */ /* 0x000fe200000010ff */
[----:B------:R-:W-:Y:S01]  /*3cd0*/  IMAD.WIDE R16, R97, 0x2, R2 ;  /* 0x0000000261107825 */ /* 0x000fe200078e0202 */
[----:B------:R-:W-:Y:S02]  /*3ce0*/  F2FP.BF16.F32.PACK_AB R60, R67, R60 ;  /* 0x0000003c433c723e */ /* 0x000fe400000010ff */
[----:B------:R-:W-:Y:S02]  /*3cf0*/  F2FP.BF16.F32.PACK_AB R62, R29, R28 ;  /* 0x0000001c1d3e723e */ /* 0x000fe400000010ff */
[----:B------:R-:W-:Y:S02]  /*3d00*/  F2FP.BF16.F32.PACK_AB R63, R31, R30 ;  /* 0x0000001e1f3f723e */ /* 0x000fe400000010ff */
[----:B------:R-:W-:-:S02]  /*3d10*/  F2FP.BF16.F32.PACK_AB R74, R66, R75 ;  /* 0x0000004b424a723e */ /* 0x000fc400000010ff */
[----:B------:R-:W-:Y:S01]  /*3d20*/  F2FP.BF16.F32.PACK_AB R32, R32, R33 ;  /* 0x000000212020723e */ /* 0x000fe200000010ff */
[----:B------:R1:W-:Y:S01]  /*3d30*/  @P6 STG.E.128 desc[UR14][R8.64], R4 ;  /* 0x0000000408006986 */ /* 0x0003e2000c101d0e */
[----:B------:R-:W-:Y:S02]  /*3d40*/  F2FP.BF16.F32.PACK_AB R75, R77, R34 ;  /* 0x000000224d4b723e */ /* 0x000fe400000010ff */
[----:B------:R-:W-:Y:S01]  /*3d50*/  F2FP.BF16.F32.PACK_AB R33, R64, R35 ;  /* 0x000000234021723e */ /* 0x000fe200000010ff */
[----:B------:R1:W-:Y:S01]  /*3d60*/  @P5 STG.E.128 desc[UR14][R10.64], R44 ;  /* 0x0000002c0a005986 */ /* 0x0003e2000c101d0e */
[----:B------:R-:W-:Y:S02]  /*3d70*/  F2FP.BF16.F32.PACK_AB R34, R25, R24 ;  /* 0x000000181922723e */ /* 0x000fe400000010ff */
[----:B------:R-:W-:Y:S01]  /*3d80*/  F2FP.BF16.F32.PACK_AB R35, R27, R26 ;  /* 0x0000001a1b23723e */ /* 0x000fe200000010ff */
[----:B------:R1:W-:Y:S01]  /*3d90*/  @P4 STG.E.128 desc[UR14][R12.64], R56 ;  /* 0x000000380c004986 */ /* 0x0003e2000c101d0e */
[----:B------:R-:W-:-:S03]  /*3da0*/  FADD R21, R21, R0 ;  /* 0x0000000015157221 */ /* 0x000fc60000000000 */
[----:B------:R1:W-:Y:S01]  /*3db0*/  @P3 STG.E.128 desc[UR14][R14.64], R60 ;  /* 0x0000003c0e003986 */ /* 0x0003e2000c101d0e */
[----:B------:R-:W-:-:S03]  /*3dc0*/  F2FP.BF16.F32.PACK_AB R68, R71, R68 ;  /* 0x000000444744723e */ /* 0x000fc600000010ff */
[----:B------:R1:W-:Y:S01]  /*3dd0*/  @P2 STG.E.128 desc[UR14][R16.64], R72 ;  /* 0x0000004810002986 */ /* 0x0003e2000c101d0e */
[----:B------:R-:W-:-:S03]  /*3de0*/  F2FP.BF16.F32.PACK_AB R69, R81, R70 ;  /* 0x000000465145723e */ /* 0x000fc600000010ff */
[----:B------:R1:W-:Y:S01]  /*3df0*/  @P1 STG.E.128 desc[UR14][R18.64], R32 ;  /* 0x0000002012001986 */ /* 0x0003e2000c101d0e */
[----:B------:R-:W-:Y:S01]  /*3e00*/  IMAD.WIDE R2, R99, 0x2, R2 ;  /* 0x0000000263027825 */ /* 0x000fe200078e0202 */
[----:B------:R-:W-:Y:S02]  /*3e10*/  F2FP.BF16.F32.PACK_AB R70, R21, R20 ;  /* 0x000000141546723e */ /* 0x000fe400000010ff */
[----:B------:R-:W-:Y:S01]  /*3e20*/  F2FP.BF16.F32.PACK_AB R71, R23, R22 ;  /* 0x000000161747723e */ /* 0x000fe200000010ff */
[----:B------:R-:W-:Y:S06]  /*3e30*/  @!P0 EXIT ;  /* 0x000000000000894d */ /* 0x000fec0003800000 */
[----:B------:R-:W-:Y:S01]  /*3e40*/  STG.E.128 desc[UR14][R2.64], R68 ;  /* 0x0000004402007986 */ /* 0x000fe2000c101d0e */
[----:B------:R-:W-:Y:S05]  /*3e50*/  EXIT ;  /* 0x000000000000794d */ /* 0x000fea0003800000 */
.L_x_1:
[----:B------:R-:W-:-:S00]  /*3e60*/  BRA `(.L_x_1) ;  /* 0xfffffffc00fc7947 */ /* 0x000fc0000383ffff */
[----:B------:R-:W-:-:S00]  /*3e70*/  NOP ;  /* 0x0000000000007918 */ /* 0x000fc00000000000 */
        /* <DEDUP_REMOVED lines=8> */
.L_x_2:


//--------------------- .nv.shared.triton_mm      --------------------------
	.section	.nv.shared.triton_mm,"aw",@nobits
	.sectionflags	@""
	.align	16
	.zero		1024


//--------------------- .nv.constant0.triton_mm   --------------------------
	.section	.nv.constant0.triton_mm,"a",@progbits
	.sectionflags	@""
	.align	4
.nv.constant0.triton_mm:
	.zero		560
